//
// Generated by NVIDIA NVVM Compiler
//
// Compiler Build ID: CL-36424714
// Cuda compilation tools, release 13.0, V13.0.88
// Based on NVVM 20.0.0
//

.version 9.0
.target sm_100
.address_size 64

	// .globl	kernel
.global .align 4 .b8 __cudart_i2opi_f[24] = {65, 144, 67, 60, 153, 149, 98, 219, 192, 221, 52, 245, 209, 87, 39, 252, 41, 21, 68, 78, 110, 131, 249, 162};

.visible .entry kernel(
	.param .u64 .ptr .align 1 kernel_param_0,
	.param .u64 .ptr .align 1 kernel_param_1,
	.param .u64 .ptr .align 1 kernel_param_2,
	.param .u64 .ptr .align 1 kernel_param_3
)
{
	.local .align 4 .b8 	__local_depot0[28];
	.reg .b64 	%SP;
	.reg .b64 	%SPL;
	.reg .pred 	%p<76>;
	.reg .b32 	%r<364>;
	.reg .b32 	%f<301>;
	.reg .b64 	%rd<164>;
	.reg .b64 	%fd<17>;

	mov.u64 	%SPL, __local_depot0;
	ld.param.u64 	%rd44, [kernel_param_1];
	ld.param.u64 	%rd46, [kernel_param_3];
	cvta.to.global.u64 	%rd1, %rd46;
	add.u64 	%rd2, %SPL, 0;
	add.u64 	%rd3, %SPL, 0;
	add.u64 	%rd4, %SPL, 0;
	add.u64 	%rd5, %SPL, 0;
	add.u64 	%rd6, %SPL, 0;
	add.u64 	%rd7, %SPL, 0;
	add.u64 	%rd8, %SPL, 0;
	add.u64 	%rd9, %SPL, 0;
	mov.u32 	%r120, %ctaid.x;
	mov.u32 	%r121, %ntid.x;
	mov.u32 	%r122, %tid.x;
	mov.u32 	%r123, %ctaid.y;
	mov.u32 	%r124, %ntid.y;
	mov.u32 	%r125, %tid.y;
	mov.u32 	%r126, %ctaid.z;
	mov.u32 	%r127, %ntid.z;
	mov.u32 	%r128, %tid.z;
	mad.lo.s32 	%r129, %r126, %r127, %r128;
	mov.u32 	%r130, %nctaid.x;
	mov.u32 	%r131, %nctaid.y;
	mad.lo.s32 	%r132, %r129, %r131, %r123;
	mad.lo.s32 	%r133, %r132, %r124, %r125;
	mad.lo.s32 	%r134, %r133, %r130, %r120;
	mad.lo.s32 	%r1, %r134, %r121, %r122;
	ld.global.u32 	%r135, [%rd1];
	mad.lo.s32 	%r136, %r135, 6, 3;
	mul.wide.u32 	%rd55, %r136, 4;
	add.s64 	%rd56, %rd1, %rd55;
	ld.global.u32 	%r137, [%rd56];
	shr.u32 	%r138, %r137, 2;
	setp.ge.u32 	%p1, %r1, %r138;
	@%p1 bra 	$L__BB0_84;
	ld.param.u64 	%rd153, [kernel_param_2];
	ld.param.u64 	%rd152, [kernel_param_0];
	cvta.to.global.u64 	%rd57, %rd152;
	cvta.to.global.u64 	%rd58, %rd44;
	cvta.to.global.u64 	%rd59, %rd153;
	mul.wide.u32 	%rd60, %r1, 16;
	add.s64 	%rd10, %rd57, %rd60;
	add.s64 	%rd11, %rd58, %rd60;
	add.s64 	%rd12, %rd59, %rd60;
	mov.b32 	%r331, 0;
$L__BB0_2:
	and.b32  	%r140, %r331, 1;
	setp.eq.b32 	%p2, %r140, 1;
	@%p2 bra 	$L__BB0_43;
	ld.global.u32 	%r236, [%rd1];
	mul.lo.s32 	%r3, %r236, 6;
	mul.wide.u32 	%rd105, %r3, 4;
	add.s64 	%rd106, %rd1, %rd105;
	ld.global.u32 	%r237, [%rd106+4];
	shr.u32 	%r238, %r237, 2;
	setp.ge.u32 	%p39, %r1, %r238;
	mov.f32 	%f269, 0f00000000;
	mov.f32 	%f270, %f269;
	mov.f32 	%f271, %f269;
	mov.f32 	%f272, %f269;
	@%p39 bra 	$L__BB0_5;
	ld.global.v4.f32 	{%f269, %f270, %f271, %f272}, [%rd10];
$L__BB0_5:
	add.s32 	%r239, %r3, 2;
	mul.wide.u32 	%rd107, %r239, 4;
	add.s64 	%rd13, %rd1, %rd107;
	ld.global.u32 	%r240, [%rd13];
	shr.u32 	%r241, %r240, 2;
	setp.ge.u32 	%p40, %r1, %r241;
	mov.f32 	%f273, 0f00000000;
	mov.f32 	%f274, %f273;
	mov.f32 	%f275, %f273;
	mov.f32 	%f276, %f273;
	@%p40 bra 	$L__BB0_7;
	ld.global.v4.f32 	{%f273, %f274, %f275, %f276}, [%rd11];
$L__BB0_7:
	mul.f32 	%f17, %f269, %f273;
	mul.f32 	%f18, %f270, %f274;
	mul.f32 	%f19, %f271, %f275;
	mul.f32 	%f20, %f272, %f276;
	mul.f32 	%f193, %f17, 0f3F22F983;
	cvt.rni.s32.f32 	%r335, %f193;
	cvt.rn.f32.s32 	%f194, %r335;
	fma.rn.f32 	%f195, %f194, 0fBFC90FDA, %f17;
	fma.rn.f32 	%f196, %f194, 0fB3A22168, %f195;
	fma.rn.f32 	%f277, %f194, 0fA7C234C5, %f196;
	abs.f32 	%f22, %f17;
	setp.ltu.f32 	%p41, %f22, 0f47CE4780;
	@%p41 bra 	$L__BB0_15;
	setp.neu.f32 	%p42, %f22, 0f7F800000;
	@%p42 bra 	$L__BB0_10;
	mov.f32 	%f199, 0f00000000;
	mul.rn.f32 	%f277, %f17, %f199;
	mov.b32 	%r335, 0;
	bra.uni 	$L__BB0_15;
$L__BB0_10:
	mov.b32 	%r5, %f17;
	shl.b32 	%r243, %r5, 8;
	or.b32  	%r6, %r243, -2147483648;
	mov.b64 	%rd154, 0;
	mov.b32 	%r332, 0;
$L__BB0_11:
	.pragma "nounroll";
	mul.wide.u32 	%rd109, %r332, 4;
	mov.u64 	%rd110, __cudart_i2opi_f;
	add.s64 	%rd111, %rd110, %rd109;
	ld.global.nc.u32 	%r244, [%rd111];
	mad.wide.u32 	%rd112, %r244, %r6, %rd154;
	shr.u64 	%rd154, %rd112, 32;
	add.s64 	%rd113, %rd9, %rd109;
	st.local.u32 	[%rd113], %rd112;
	add.s32 	%r332, %r332, 1;
	setp.ne.s32 	%p43, %r332, 6;
	@%p43 bra 	$L__BB0_11;
	shr.u32 	%r245, %r5, 23;
	st.local.u32 	[%rd9+24], %rd154;
	and.b32  	%r9, %r245, 31;
	and.b32  	%r246, %r245, 224;
	add.s32 	%r247, %r246, -128;
	shr.u32 	%r248, %r247, 5;
	mul.wide.u32 	%rd114, %r248, 4;
	sub.s64 	%rd16, %rd9, %rd114;
	ld.local.u32 	%r333, [%rd16+24];
	ld.local.u32 	%r334, [%rd16+20];
	setp.eq.s32 	%p44, %r9, 0;
	@%p44 bra 	$L__BB0_14;
	shf.l.wrap.b32 	%r333, %r334, %r333, %r9;
	ld.local.u32 	%r249, [%rd16+16];
	shf.l.wrap.b32 	%r334, %r249, %r334, %r9;
$L__BB0_14:
	shr.u32 	%r250, %r333, 30;
	shf.l.wrap.b32 	%r251, %r334, %r333, 2;
	shl.b32 	%r252, %r334, 2;
	shr.u32 	%r253, %r251, 31;
	add.s32 	%r254, %r253, %r250;
	neg.s32 	%r255, %r254;
	setp.lt.s32 	%p45, %r5, 0;
	selp.b32 	%r335, %r255, %r254, %p45;
	xor.b32  	%r256, %r251, %r5;
	shr.s32 	%r257, %r251, 31;
	xor.b32  	%r258, %r257, %r251;
	xor.b32  	%r259, %r257, %r252;
	cvt.u64.u32 	%rd115, %r258;
	shl.b64 	%rd116, %rd115, 32;
	cvt.u64.u32 	%rd117, %r259;
	or.b64  	%rd118, %rd116, %rd117;
	cvt.rn.f64.s64 	%fd9, %rd118;
	mul.f64 	%fd10, %fd9, 0d3BF921FB54442D19;
	cvt.rn.f32.f64 	%f197, %fd10;
	neg.f32 	%f198, %f197;
	setp.lt.s32 	%p46, %r256, 0;
	selp.f32 	%f277, %f198, %f197, %p46;
$L__BB0_15:
	add.s32 	%r261, %r335, 1;
	mul.rn.f32 	%f200, %f277, %f277;
	and.b32  	%r262, %r335, 1;
	setp.eq.b32 	%p47, %r262, 1;
	selp.f32 	%f201, %f277, 0f3F800000, %p47;
	fma.rn.f32 	%f202, %f200, %f201, 0f00000000;
	fma.rn.f32 	%f203, %f200, 0f37CBAC00, 0fBAB607ED;
	selp.f32 	%f204, 0fB94D4153, %f203, %p47;
	selp.f32 	%f205, 0f3C0885E4, 0f3D2AAABB, %p47;
	fma.rn.f32 	%f206, %f204, %f200, %f205;
	selp.f32 	%f207, 0fBE2AAAA8, 0fBEFFFFFF, %p47;
	fma.rn.f32 	%f208, %f206, %f200, %f207;
	fma.rn.f32 	%f209, %f208, %f202, %f201;
	and.b32  	%r263, %r261, 2;
	setp.eq.s32 	%p48, %r263, 0;
	mov.f32 	%f210, 0f00000000;
	sub.f32 	%f211, %f210, %f209;
	selp.f32 	%f26, %f209, %f211, %p48;
	mul.f32 	%f212, %f18, 0f3F22F983;
	cvt.rni.s32.f32 	%r339, %f212;
	cvt.rn.f32.s32 	%f213, %r339;
	fma.rn.f32 	%f214, %f213, 0fBFC90FDA, %f18;
	fma.rn.f32 	%f215, %f213, 0fB3A22168, %f214;
	fma.rn.f32 	%f278, %f213, 0fA7C234C5, %f215;
	abs.f32 	%f28, %f18;
	setp.ltu.f32 	%p49, %f28, 0f47CE4780;
	@%p49 bra 	$L__BB0_23;
	setp.neu.f32 	%p50, %f28, 0f7F800000;
	@%p50 bra 	$L__BB0_18;
	mov.f32 	%f218, 0f00000000;
	mul.rn.f32 	%f278, %f18, %f218;
	mov.b32 	%r339, 0;
	bra.uni 	$L__BB0_23;
$L__BB0_18:
	mov.b32 	%r19, %f18;
	shl.b32 	%r265, %r19, 8;
	or.b32  	%r20, %r265, -2147483648;
	mov.b64 	%rd155, 0;
	mov.b32 	%r336, 0;
$L__BB0_19:
	.pragma "nounroll";
	mul.wide.u32 	%rd120, %r336, 4;
	mov.u64 	%rd121, __cudart_i2opi_f;
	add.s64 	%rd122, %rd121, %rd120;
	ld.global.nc.u32 	%r266, [%rd122];
	mad.wide.u32 	%rd123, %r266, %r20, %rd155;
	shr.u64 	%rd155, %rd123, 32;
	add.s64 	%rd124, %rd8, %rd120;
	st.local.u32 	[%rd124], %rd123;
	add.s32 	%r336, %r336, 1;
	setp.ne.s32 	%p51, %r336, 6;
	@%p51 bra 	$L__BB0_19;
	shr.u32 	%r267, %r19, 23;
	st.local.u32 	[%rd8+24], %rd155;
	and.b32  	%r23, %r267, 31;
	and.b32  	%r268, %r267, 224;
	add.s32 	%r269, %r268, -128;
	shr.u32 	%r270, %r269, 5;
	mul.wide.u32 	%rd125, %r270, 4;
	sub.s64 	%rd19, %rd8, %rd125;
	ld.local.u32 	%r337, [%rd19+24];
	ld.local.u32 	%r338, [%rd19+20];
	setp.eq.s32 	%p52, %r23, 0;
	@%p52 bra 	$L__BB0_22;
	shf.l.wrap.b32 	%r337, %r338, %r337, %r23;
	ld.local.u32 	%r271, [%rd19+16];
	shf.l.wrap.b32 	%r338, %r271, %r338, %r23;
$L__BB0_22:
	shr.u32 	%r272, %r337, 30;
	shf.l.wrap.b32 	%r273, %r338, %r337, 2;
	shl.b32 	%r274, %r338, 2;
	shr.u32 	%r275, %r273, 31;
	add.s32 	%r276, %r275, %r272;
	neg.s32 	%r277, %r276;
	setp.lt.s32 	%p53, %r19, 0;
	selp.b32 	%r339, %r277, %r276, %p53;
	xor.b32  	%r278, %r273, %r19;
	shr.s32 	%r279, %r273, 31;
	xor.b32  	%r280, %r279, %r273;
	xor.b32  	%r281, %r279, %r274;
	cvt.u64.u32 	%rd126, %r280;
	shl.b64 	%rd127, %rd126, 32;
	cvt.u64.u32 	%rd128, %r281;
	or.b64  	%rd129, %rd127, %rd128;
	cvt.rn.f64.s64 	%fd11, %rd129;
	mul.f64 	%fd12, %fd11, 0d3BF921FB54442D19;
	cvt.rn.f32.f64 	%f216, %fd12;
	neg.f32 	%f217, %f216;
	setp.lt.s32 	%p54, %r278, 0;
	selp.f32 	%f278, %f217, %f216, %p54;
$L__BB0_23:
	add.s32 	%r283, %r339, 1;
	mul.rn.f32 	%f219, %f278, %f278;
	and.b32  	%r284, %r339, 1;
	setp.eq.b32 	%p55, %r284, 1;
	selp.f32 	%f220, %f278, 0f3F800000, %p55;
	fma.rn.f32 	%f221, %f219, %f220, 0f00000000;
	fma.rn.f32 	%f222, %f219, 0f37CBAC00, 0fBAB607ED;
	selp.f32 	%f223, 0fB94D4153, %f222, %p55;
	selp.f32 	%f224, 0f3C0885E4, 0f3D2AAABB, %p55;
	fma.rn.f32 	%f225, %f223, %f219, %f224;
	selp.f32 	%f226, 0fBE2AAAA8, 0fBEFFFFFF, %p55;
	fma.rn.f32 	%f227, %f225, %f219, %f226;
	fma.rn.f32 	%f228, %f227, %f221, %f220;
	and.b32  	%r285, %r283, 2;
	setp.eq.s32 	%p56, %r285, 0;
	mov.f32 	%f229, 0f00000000;
	sub.f32 	%f230, %f229, %f228;
	selp.f32 	%f32, %f228, %f230, %p56;
	mul.f32 	%f231, %f19, 0f3F22F983;
	cvt.rni.s32.f32 	%r343, %f231;
	cvt.rn.f32.s32 	%f232, %r343;
	fma.rn.f32 	%f233, %f232, 0fBFC90FDA, %f19;
	fma.rn.f32 	%f234, %f232, 0fB3A22168, %f233;
	fma.rn.f32 	%f279, %f232, 0fA7C234C5, %f234;
	abs.f32 	%f34, %f19;
	setp.ltu.f32 	%p57, %f34, 0f47CE4780;
	@%p57 bra 	$L__BB0_31;
	setp.neu.f32 	%p58, %f34, 0f7F800000;
	@%p58 bra 	$L__BB0_26;
	mov.f32 	%f237, 0f00000000;
	mul.rn.f32 	%f279, %f19, %f237;
	mov.b32 	%r343, 0;
	bra.uni 	$L__BB0_31;
$L__BB0_26:
	mov.b32 	%r33, %f19;
	shl.b32 	%r287, %r33, 8;
	or.b32  	%r34, %r287, -2147483648;
	mov.b64 	%rd156, 0;
	mov.b32 	%r340, 0;
$L__BB0_27:
	.pragma "nounroll";
	mul.wide.u32 	%rd131, %r340, 4;
	mov.u64 	%rd132, __cudart_i2opi_f;
	add.s64 	%rd133, %rd132, %rd131;
	ld.global.nc.u32 	%r288, [%rd133];
	mad.wide.u32 	%rd134, %r288, %r34, %rd156;
	shr.u64 	%rd156, %rd134, 32;
	add.s64 	%rd135, %rd7, %rd131;
	st.local.u32 	[%rd135], %rd134;
	add.s32 	%r340, %r340, 1;
	setp.ne.s32 	%p59, %r340, 6;
	@%p59 bra 	$L__BB0_27;
	shr.u32 	%r289, %r33, 23;
	st.local.u32 	[%rd7+24], %rd156;
	and.b32  	%r37, %r289, 31;
	and.b32  	%r290, %r289, 224;
	add.s32 	%r291, %r290, -128;
	shr.u32 	%r292, %r291, 5;
	mul.wide.u32 	%rd136, %r292, 4;
	sub.s64 	%rd22, %rd7, %rd136;
	ld.local.u32 	%r341, [%rd22+24];
	ld.local.u32 	%r342, [%rd22+20];
	setp.eq.s32 	%p60, %r37, 0;
	@%p60 bra 	$L__BB0_30;
	shf.l.wrap.b32 	%r341, %r342, %r341, %r37;
	ld.local.u32 	%r293, [%rd22+16];
	shf.l.wrap.b32 	%r342, %r293, %r342, %r37;
$L__BB0_30:
	shr.u32 	%r294, %r341, 30;
	shf.l.wrap.b32 	%r295, %r342, %r341, 2;
	shl.b32 	%r296, %r342, 2;
	shr.u32 	%r297, %r295, 31;
	add.s32 	%r298, %r297, %r294;
	neg.s32 	%r299, %r298;
	setp.lt.s32 	%p61, %r33, 0;
	selp.b32 	%r343, %r299, %r298, %p61;
	xor.b32  	%r300, %r295, %r33;
	shr.s32 	%r301, %r295, 31;
	xor.b32  	%r302, %r301, %r295;
	xor.b32  	%r303, %r301, %r296;
	cvt.u64.u32 	%rd137, %r302;
	shl.b64 	%rd138, %rd137, 32;
	cvt.u64.u32 	%rd139, %r303;
	or.b64  	%rd140, %rd138, %rd139;
	cvt.rn.f64.s64 	%fd13, %rd140;
	mul.f64 	%fd14, %fd13, 0d3BF921FB54442D19;
	cvt.rn.f32.f64 	%f235, %fd14;
	neg.f32 	%f236, %f235;
	setp.lt.s32 	%p62, %r300, 0;
	selp.f32 	%f279, %f236, %f235, %p62;
$L__BB0_31:
	add.s32 	%r305, %r343, 1;
	mul.rn.f32 	%f238, %f279, %f279;
	and.b32  	%r306, %r343, 1;
	setp.eq.b32 	%p63, %r306, 1;
	selp.f32 	%f239, %f279, 0f3F800000, %p63;
	fma.rn.f32 	%f240, %f238, %f239, 0f00000000;
	fma.rn.f32 	%f241, %f238, 0f37CBAC00, 0fBAB607ED;
	selp.f32 	%f242, 0fB94D4153, %f241, %p63;
	selp.f32 	%f243, 0f3C0885E4, 0f3D2AAABB, %p63;
	fma.rn.f32 	%f244, %f242, %f238, %f243;
	selp.f32 	%f245, 0fBE2AAAA8, 0fBEFFFFFF, %p63;
	fma.rn.f32 	%f246, %f244, %f238, %f245;
	fma.rn.f32 	%f247, %f246, %f240, %f239;
	and.b32  	%r307, %r305, 2;
	setp.eq.s32 	%p64, %r307, 0;
	mov.f32 	%f248, 0f00000000;
	sub.f32 	%f249, %f248, %f247;
	selp.f32 	%f38, %f247, %f249, %p64;
	mul.f32 	%f250, %f20, 0f3F22F983;
	cvt.rni.s32.f32 	%r347, %f250;
	cvt.rn.f32.s32 	%f251, %r347;
	fma.rn.f32 	%f252, %f251, 0fBFC90FDA, %f20;
	fma.rn.f32 	%f253, %f251, 0fB3A22168, %f252;
	fma.rn.f32 	%f280, %f251, 0fA7C234C5, %f253;
	abs.f32 	%f40, %f20;
	setp.ltu.f32 	%p65, %f40, 0f47CE4780;
	@%p65 bra 	$L__BB0_39;
	setp.neu.f32 	%p66, %f40, 0f7F800000;
	@%p66 bra 	$L__BB0_34;
	mov.f32 	%f256, 0f00000000;
	mul.rn.f32 	%f280, %f20, %f256;
	mov.b32 	%r347, 0;
	bra.uni 	$L__BB0_39;
$L__BB0_34:
	mov.b32 	%r47, %f20;
	shl.b32 	%r309, %r47, 8;
	or.b32  	%r48, %r309, -2147483648;
	mov.b64 	%rd157, 0;
	mov.b32 	%r344, 0;
$L__BB0_35:
	.pragma "nounroll";
	mul.wide.u32 	%rd142, %r344, 4;
	mov.u64 	%rd143, __cudart_i2opi_f;
	add.s64 	%rd144, %rd143, %rd142;
	ld.global.nc.u32 	%r310, [%rd144];
	mad.wide.u32 	%rd145, %r310, %r48, %rd157;
	shr.u64 	%rd157, %rd145, 32;
	add.s64 	%rd146, %rd6, %rd142;
	st.local.u32 	[%rd146], %rd145;
	add.s32 	%r344, %r344, 1;
	setp.ne.s32 	%p67, %r344, 6;
	@%p67 bra 	$L__BB0_35;
	shr.u32 	%r311, %r47, 23;
	st.local.u32 	[%rd6+24], %rd157;
	and.b32  	%r51, %r311, 31;
	and.b32  	%r312, %r311, 224;
	add.s32 	%r313, %r312, -128;
	shr.u32 	%r314, %r313, 5;
	mul.wide.u32 	%rd147, %r314, 4;
	sub.s64 	%rd25, %rd6, %rd147;
	ld.local.u32 	%r345, [%rd25+24];
	ld.local.u32 	%r346, [%rd25+20];
	setp.eq.s32 	%p68, %r51, 0;
	@%p68 bra 	$L__BB0_38;
	shf.l.wrap.b32 	%r345, %r346, %r345, %r51;
	ld.local.u32 	%r315, [%rd25+16];
	shf.l.wrap.b32 	%r346, %r315, %r346, %r51;
$L__BB0_38:
	shr.u32 	%r316, %r345, 30;
	shf.l.wrap.b32 	%r317, %r346, %r345, 2;
	shl.b32 	%r318, %r346, 2;
	shr.u32 	%r319, %r317, 31;
	add.s32 	%r320, %r319, %r316;
	neg.s32 	%r321, %r320;
	setp.lt.s32 	%p69, %r47, 0;
	selp.b32 	%r347, %r321, %r320, %p69;
	xor.b32  	%r322, %r317, %r47;
	shr.s32 	%r323, %r317, 31;
	xor.b32  	%r324, %r323, %r317;
	xor.b32  	%r325, %r323, %r318;
	cvt.u64.u32 	%rd148, %r324;
	shl.b64 	%rd149, %rd148, 32;
	cvt.u64.u32 	%rd150, %r325;
	or.b64  	%rd151, %rd149, %rd150;
	cvt.rn.f64.s64 	%fd15, %rd151;
	mul.f64 	%fd16, %fd15, 0d3BF921FB54442D19;
	cvt.rn.f32.f64 	%f254, %fd16;
	neg.f32 	%f255, %f254;
	setp.lt.s32 	%p70, %r322, 0;
	selp.f32 	%f280, %f255, %f254, %p70;
$L__BB0_39:
	add.s32 	%r327, %r347, 1;
	mul.rn.f32 	%f258, %f280, %f280;
	and.b32  	%r328, %r347, 1;
	setp.eq.b32 	%p71, %r328, 1;
	selp.f32 	%f259, %f280, 0f3F800000, %p71;
	fma.rn.f32 	%f260, %f258, %f259, 0f00000000;
	fma.rn.f32 	%f261, %f258, 0f37CBAC00, 0fBAB607ED;
	selp.f32 	%f262, 0fB94D4153, %f261, %p71;
	selp.f32 	%f263, 0f3C0885E4, 0f3D2AAABB, %p71;
	fma.rn.f32 	%f264, %f262, %f258, %f263;
	selp.f32 	%f265, 0fBE2AAAA8, 0fBEFFFFFF, %p71;
	fma.rn.f32 	%f266, %f264, %f258, %f265;
	fma.rn.f32 	%f267, %f266, %f260, %f259;
	and.b32  	%r329, %r327, 2;
	setp.eq.s32 	%p72, %r329, 0;
	mov.f32 	%f281, 0f00000000;
	sub.f32 	%f268, %f281, %f267;
	selp.f32 	%f44, %f267, %f268, %p72;
	ld.global.u32 	%r330, [%rd13+4];
	shr.u32 	%r60, %r330, 2;
	setp.ge.u32 	%p73, %r1, %r60;
	mov.f32 	%f282, %f281;
	mov.f32 	%f283, %f281;
	mov.f32 	%f284, %f281;
	@%p73 bra 	$L__BB0_41;
	ld.global.v4.f32 	{%f284, %f283, %f282, %f281}, [%rd12];
$L__BB0_41:
	sub.f32 	%f53, %f284, %f26;
	sub.f32 	%f54, %f283, %f32;
	sub.f32 	%f55, %f282, %f38;
	sub.f32 	%f56, %f281, %f44;
	@%p73 bra 	$L__BB0_83;
	st.global.v4.f32 	[%rd12], {%f53, %f54, %f55, %f56};
	bra.uni 	$L__BB0_83;
$L__BB0_43:
	ld.global.u32 	%r141, [%rd1];
	mul.lo.s32 	%r61, %r141, 6;
	mul.wide.u32 	%rd61, %r61, 4;
	add.s64 	%rd62, %rd1, %rd61;
	ld.global.u32 	%r142, [%rd62+4];
	shr.u32 	%r143, %r142, 2;
	setp.ge.u32 	%p3, %r1, %r143;
	mov.f32 	%f285, 0f00000000;
	mov.f32 	%f286, %f285;
	mov.f32 	%f287, %f285;
	mov.f32 	%f288, %f285;
	@%p3 bra 	$L__BB0_45;
	ld.global.v4.f32 	{%f288, %f287, %f286, %f285}, [%rd10];
$L__BB0_45:
	add.s32 	%r144, %r61, 2;
	mul.wide.u32 	%rd63, %r144, 4;
	add.s64 	%rd26, %rd1, %rd63;
	ld.global.u32 	%r145, [%rd26];
	shr.u32 	%r146, %r145, 2;
	setp.ge.u32 	%p4, %r1, %r146;
	mov.f32 	%f289, 0f00000000;
	mov.f32 	%f290, %f289;
	mov.f32 	%f291, %f289;
	mov.f32 	%f292, %f289;
	@%p4 bra 	$L__BB0_47;
	ld.global.v4.f32 	{%f292, %f291, %f290, %f289}, [%rd11];
$L__BB0_47:
	mul.f32 	%f73, %f288, %f292;
	mul.f32 	%f74, %f287, %f291;
	mul.f32 	%f75, %f286, %f290;
	mul.f32 	%f76, %f285, %f289;
	mul.f32 	%f115, %f73, 0f3F22F983;
	cvt.rni.s32.f32 	%r351, %f115;
	cvt.rn.f32.s32 	%f116, %r351;
	fma.rn.f32 	%f117, %f116, 0fBFC90FDA, %f73;
	fma.rn.f32 	%f118, %f116, 0fB3A22168, %f117;
	fma.rn.f32 	%f293, %f116, 0fA7C234C5, %f118;
	abs.f32 	%f78, %f73;
	setp.ltu.f32 	%p5, %f78, 0f47CE4780;
	@%p5 bra 	$L__BB0_55;
	setp.neu.f32 	%p6, %f78, 0f7F800000;
	@%p6 bra 	$L__BB0_50;
	mov.f32 	%f121, 0f00000000;
	mul.rn.f32 	%f293, %f73, %f121;
	mov.b32 	%r351, 0;
	bra.uni 	$L__BB0_55;
$L__BB0_50:
	mov.b32 	%r63, %f73;
	shl.b32 	%r148, %r63, 8;
	or.b32  	%r64, %r148, -2147483648;
	mov.b64 	%rd160, 0;
	mov.b32 	%r348, 0;
	mov.u64 	%rd158, __cudart_i2opi_f;
	mov.u64 	%rd159, %rd5;
$L__BB0_51:
	.pragma "nounroll";
	ld.global.nc.u32 	%r149, [%rd158];
	mad.wide.u32 	%rd66, %r149, %r64, %rd160;
	shr.u64 	%rd160, %rd66, 32;
	st.local.u32 	[%rd159], %rd66;
	add.s32 	%r348, %r348, 1;
	add.s64 	%rd159, %rd159, 4;
	add.s64 	%rd158, %rd158, 4;
	setp.ne.s32 	%p7, %r348, 6;
	@%p7 bra 	$L__BB0_51;
	shr.u32 	%r150, %r63, 23;
	st.local.u32 	[%rd5+24], %rd160;
	and.b32  	%r67, %r150, 31;
	and.b32  	%r151, %r150, 224;
	add.s32 	%r152, %r151, -128;
	shr.u32 	%r153, %r152, 5;
	mul.wide.u32 	%rd67, %r153, 4;
	sub.s64 	%rd33, %rd5, %rd67;
	ld.local.u32 	%r349, [%rd33+24];
	ld.local.u32 	%r350, [%rd33+20];
	setp.eq.s32 	%p8, %r67, 0;
	@%p8 bra 	$L__BB0_54;
	shf.l.wrap.b32 	%r349, %r350, %r349, %r67;
	ld.local.u32 	%r154, [%rd33+16];
	shf.l.wrap.b32 	%r350, %r154, %r350, %r67;
$L__BB0_54:
	shr.u32 	%r155, %r349, 30;
	shf.l.wrap.b32 	%r156, %r350, %r349, 2;
	shl.b32 	%r157, %r350, 2;
	shr.u32 	%r158, %r156, 31;
	add.s32 	%r159, %r158, %r155;
	neg.s32 	%r160, %r159;
	setp.lt.s32 	%p9, %r63, 0;
	selp.b32 	%r351, %r160, %r159, %p9;
	xor.b32  	%r161, %r156, %r63;
	shr.s32 	%r162, %r156, 31;
	xor.b32  	%r163, %r162, %r156;
	xor.b32  	%r164, %r162, %r157;
	cvt.u64.u32 	%rd68, %r163;
	shl.b64 	%rd69, %rd68, 32;
	cvt.u64.u32 	%rd70, %r164;
	or.b64  	%rd71, %rd69, %rd70;
	cvt.rn.f64.s64 	%fd1, %rd71;
	mul.f64 	%fd2, %fd1, 0d3BF921FB54442D19;
	cvt.rn.f32.f64 	%f119, %fd2;
	neg.f32 	%f120, %f119;
	setp.lt.s32 	%p10, %r161, 0;
	selp.f32 	%f293, %f120, %f119, %p10;
$L__BB0_55:
	add.s32 	%r166, %r351, 1;
	mul.rn.f32 	%f122, %f293, %f293;
	and.b32  	%r167, %r351, 1;
	setp.eq.b32 	%p11, %r167, 1;
	selp.f32 	%f123, %f293, 0f3F800000, %p11;
	fma.rn.f32 	%f124, %f122, %f123, 0f00000000;
	fma.rn.f32 	%f125, %f122, 0f37CBAC00, 0fBAB607ED;
	selp.f32 	%f126, 0fB94D4153, %f125, %p11;
	selp.f32 	%f127, 0f3C0885E4, 0f3D2AAABB, %p11;
	fma.rn.f32 	%f128, %f126, %f122, %f127;
	selp.f32 	%f129, 0fBE2AAAA8, 0fBEFFFFFF, %p11;
	fma.rn.f32 	%f130, %f128, %f122, %f129;
	fma.rn.f32 	%f131, %f130, %f124, %f123;
	and.b32  	%r168, %r166, 2;
	setp.eq.s32 	%p12, %r168, 0;
	mov.f32 	%f132, 0f00000000;
	sub.f32 	%f133, %f132, %f131;
	selp.f32 	%f82, %f131, %f133, %p12;
	mul.f32 	%f134, %f74, 0f3F22F983;
	cvt.rni.s32.f32 	%r355, %f134;
	cvt.rn.f32.s32 	%f135, %r355;
	fma.rn.f32 	%f136, %f135, 0fBFC90FDA, %f74;
	fma.rn.f32 	%f137, %f135, 0fB3A22168, %f136;
	fma.rn.f32 	%f294, %f135, 0fA7C234C5, %f137;
	abs.f32 	%f84, %f74;
	setp.ltu.f32 	%p13, %f84, 0f47CE4780;
	@%p13 bra 	$L__BB0_63;
	setp.neu.f32 	%p14, %f84, 0f7F800000;
	@%p14 bra 	$L__BB0_58;
	mov.f32 	%f140, 0f00000000;
	mul.rn.f32 	%f294, %f74, %f140;
	mov.b32 	%r355, 0;
	bra.uni 	$L__BB0_63;
$L__BB0_58:
	mov.b32 	%r77, %f74;
	shl.b32 	%r170, %r77, 8;
	or.b32  	%r78, %r170, -2147483648;
	mov.b64 	%rd161, 0;
	mov.b32 	%r352, 0;
$L__BB0_59:
	.pragma "nounroll";
	mul.wide.u32 	%rd73, %r352, 4;
	mov.u64 	%rd74, __cudart_i2opi_f;
	add.s64 	%rd75, %rd74, %rd73;
	ld.global.nc.u32 	%r171, [%rd75];
	mad.wide.u32 	%rd76, %r171, %r78, %rd161;
	shr.u64 	%rd161, %rd76, 32;
	add.s64 	%rd77, %rd4, %rd73;
	st.local.u32 	[%rd77], %rd76;
	add.s32 	%r352, %r352, 1;
	setp.ne.s32 	%p15, %r352, 6;
	@%p15 bra 	$L__BB0_59;
	shr.u32 	%r172, %r77, 23;
	st.local.u32 	[%rd4+24], %rd161;
	and.b32  	%r81, %r172, 31;
	and.b32  	%r173, %r172, 224;
	add.s32 	%r174, %r173, -128;
	shr.u32 	%r175, %r174, 5;
	mul.wide.u32 	%rd78, %r175, 4;
	sub.s64 	%rd36, %rd4, %rd78;
	ld.local.u32 	%r353, [%rd36+24];
	ld.local.u32 	%r354, [%rd36+20];
	setp.eq.s32 	%p16, %r81, 0;
	@%p16 bra 	$L__BB0_62;
	shf.l.wrap.b32 	%r353, %r354, %r353, %r81;
	ld.local.u32 	%r176, [%rd36+16];
	shf.l.wrap.b32 	%r354, %r176, %r354, %r81;
$L__BB0_62:
	shr.u32 	%r177, %r353, 30;
	shf.l.wrap.b32 	%r178, %r354, %r353, 2;
	shl.b32 	%r179, %r354, 2;
	shr.u32 	%r180, %r178, 31;
	add.s32 	%r181, %r180, %r177;
	neg.s32 	%r182, %r181;
	setp.lt.s32 	%p17, %r77, 0;
	selp.b32 	%r355, %r182, %r181, %p17;
	xor.b32  	%r183, %r178, %r77;
	shr.s32 	%r184, %r178, 31;
	xor.b32  	%r185, %r184, %r178;
	xor.b32  	%r186, %r184, %r179;
	cvt.u64.u32 	%rd79, %r185;
	shl.b64 	%rd80, %rd79, 32;
	cvt.u64.u32 	%rd81, %r186;
	or.b64  	%rd82, %rd80, %rd81;
	cvt.rn.f64.s64 	%fd3, %rd82;
	mul.f64 	%fd4, %fd3, 0d3BF921FB54442D19;
	cvt.rn.f32.f64 	%f138, %fd4;
	neg.f32 	%f139, %f138;
	setp.lt.s32 	%p18, %r183, 0;
	selp.f32 	%f294, %f139, %f138, %p18;
$L__BB0_63:
	add.s32 	%r188, %r355, 1;
	mul.rn.f32 	%f141, %f294, %f294;
	and.b32  	%r189, %r355, 1;
	setp.eq.b32 	%p19, %r189, 1;
	selp.f32 	%f142, %f294, 0f3F800000, %p19;
	fma.rn.f32 	%f143, %f141, %f142, 0f00000000;
	fma.rn.f32 	%f144, %f141, 0f37CBAC00, 0fBAB607ED;
	selp.f32 	%f145, 0fB94D4153, %f144, %p19;
	selp.f32 	%f146, 0f3C0885E4, 0f3D2AAABB, %p19;
	fma.rn.f32 	%f147, %f145, %f141, %f146;
	selp.f32 	%f148, 0fBE2AAAA8, 0fBEFFFFFF, %p19;
	fma.rn.f32 	%f149, %f147, %f141, %f148;
	fma.rn.f32 	%f150, %f149, %f143, %f142;
	and.b32  	%r190, %r188, 2;
	setp.eq.s32 	%p20, %r190, 0;
	mov.f32 	%f151, 0f00000000;
	sub.f32 	%f152, %f151, %f150;
	selp.f32 	%f88, %f150, %f152, %p20;
	mul.f32 	%f153, %f75, 0f3F22F983;
	cvt.rni.s32.f32 	%r359, %f153;
	cvt.rn.f32.s32 	%f154, %r359;
	fma.rn.f32 	%f155, %f154, 0fBFC90FDA, %f75;
	fma.rn.f32 	%f156, %f154, 0fB3A22168, %f155;
	fma.rn.f32 	%f295, %f154, 0fA7C234C5, %f156;
	abs.f32 	%f90, %f75;
	setp.ltu.f32 	%p21, %f90, 0f47CE4780;
	@%p21 bra 	$L__BB0_71;
	setp.neu.f32 	%p22, %f90, 0f7F800000;
	@%p22 bra 	$L__BB0_66;
	mov.f32 	%f159, 0f00000000;
	mul.rn.f32 	%f295, %f75, %f159;
	mov.b32 	%r359, 0;
	bra.uni 	$L__BB0_71;
$L__BB0_66:
	mov.b32 	%r91, %f75;
	shl.b32 	%r192, %r91, 8;
	or.b32  	%r92, %r192, -2147483648;
	mov.b64 	%rd162, 0;
	mov.b32 	%r356, 0;
$L__BB0_67:
	.pragma "nounroll";
	mul.wide.u32 	%rd84, %r356, 4;
	mov.u64 	%rd85, __cudart_i2opi_f;
	add.s64 	%rd86, %rd85, %rd84;
	ld.global.nc.u32 	%r193, [%rd86];
	mad.wide.u32 	%rd87, %r193, %r92, %rd162;
	shr.u64 	%rd162, %rd87, 32;
	add.s64 	%rd88, %rd3, %rd84;
	st.local.u32 	[%rd88], %rd87;
	add.s32 	%r356, %r356, 1;
	setp.ne.s32 	%p23, %r356, 6;
	@%p23 bra 	$L__BB0_67;
	shr.u32 	%r194, %r91, 23;
	st.local.u32 	[%rd3+24], %rd162;
	and.b32  	%r95, %r194, 31;
	and.b32  	%r195, %r194, 224;
	add.s32 	%r196, %r195, -128;
	shr.u32 	%r197, %r196, 5;
	mul.wide.u32 	%rd89, %r197, 4;
	sub.s64 	%rd39, %rd3, %rd89;
	ld.local.u32 	%r357, [%rd39+24];
	ld.local.u32 	%r358, [%rd39+20];
	setp.eq.s32 	%p24, %r95, 0;
	@%p24 bra 	$L__BB0_70;
	shf.l.wrap.b32 	%r357, %r358, %r357, %r95;
	ld.local.u32 	%r198, [%rd39+16];
	shf.l.wrap.b32 	%r358, %r198, %r358, %r95;
$L__BB0_70:
	shr.u32 	%r199, %r357, 30;
	shf.l.wrap.b32 	%r200, %r358, %r357, 2;
	shl.b32 	%r201, %r358, 2;
	shr.u32 	%r202, %r200, 31;
	add.s32 	%r203, %r202, %r199;
	neg.s32 	%r204, %r203;
	setp.lt.s32 	%p25, %r91, 0;
	selp.b32 	%r359, %r204, %r203, %p25;
	xor.b32  	%r205, %r200, %r91;
	shr.s32 	%r206, %r200, 31;
	xor.b32  	%r207, %r206, %r200;
	xor.b32  	%r208, %r206, %r201;
	cvt.u64.u32 	%rd90, %r207;
	shl.b64 	%rd91, %rd90, 32;
	cvt.u64.u32 	%rd92, %r208;
	or.b64  	%rd93, %rd91, %rd92;
	cvt.rn.f64.s64 	%fd5, %rd93;
	mul.f64 	%fd6, %fd5, 0d3BF921FB54442D19;
	cvt.rn.f32.f64 	%f157, %fd6;
	neg.f32 	%f158, %f157;
	setp.lt.s32 	%p26, %r205, 0;
	selp.f32 	%f295, %f158, %f157, %p26;
$L__BB0_71:
	add.s32 	%r210, %r359, 1;
	mul.rn.f32 	%f160, %f295, %f295;
	and.b32  	%r211, %r359, 1;
	setp.eq.b32 	%p27, %r211, 1;
	selp.f32 	%f161, %f295, 0f3F800000, %p27;
	fma.rn.f32 	%f162, %f160, %f161, 0f00000000;
	fma.rn.f32 	%f163, %f160, 0f37CBAC00, 0fBAB607ED;
	selp.f32 	%f164, 0fB94D4153, %f163, %p27;
	selp.f32 	%f165, 0f3C0885E4, 0f3D2AAABB, %p27;
	fma.rn.f32 	%f166, %f164, %f160, %f165;
	selp.f32 	%f167, 0fBE2AAAA8, 0fBEFFFFFF, %p27;
	fma.rn.f32 	%f168, %f166, %f160, %f167;
	fma.rn.f32 	%f169, %f168, %f162, %f161;
	and.b32  	%r212, %r210, 2;
	setp.eq.s32 	%p28, %r212, 0;
	mov.f32 	%f170, 0f00000000;
	sub.f32 	%f171, %f170, %f169;
	selp.f32 	%f94, %f169, %f171, %p28;
	mul.f32 	%f172, %f76, 0f3F22F983;
	cvt.rni.s32.f32 	%r363, %f172;
	cvt.rn.f32.s32 	%f173, %r363;
	fma.rn.f32 	%f174, %f173, 0fBFC90FDA, %f76;
	fma.rn.f32 	%f175, %f173, 0fB3A22168, %f174;
	fma.rn.f32 	%f296, %f173, 0fA7C234C5, %f175;
	abs.f32 	%f96, %f76;
	setp.ltu.f32 	%p29, %f96, 0f47CE4780;
	@%p29 bra 	$L__BB0_79;
	setp.neu.f32 	%p30, %f96, 0f7F800000;
	@%p30 bra 	$L__BB0_74;
	mov.f32 	%f178, 0f00000000;
	mul.rn.f32 	%f296, %f76, %f178;
	mov.b32 	%r363, 0;
	bra.uni 	$L__BB0_79;
$L__BB0_74:
	mov.b32 	%r105, %f76;
	shl.b32 	%r214, %r105, 8;
	or.b32  	%r106, %r214, -2147483648;
	mov.b64 	%rd163, 0;
	mov.b32 	%r360, 0;
$L__BB0_75:
	.pragma "nounroll";
	mul.wide.u32 	%rd95, %r360, 4;
	mov.u64 	%rd96, __cudart_i2opi_f;
	add.s64 	%rd97, %rd96, %rd95;
	ld.global.nc.u32 	%r215, [%rd97];
	mad.wide.u32 	%rd98, %r215, %r106, %rd163;
	shr.u64 	%rd163, %rd98, 32;
	add.s64 	%rd99, %rd2, %rd95;
	st.local.u32 	[%rd99], %rd98;
	add.s32 	%r360, %r360, 1;
	setp.ne.s32 	%p31, %r360, 6;
	@%p31 bra 	$L__BB0_75;
	shr.u32 	%r216, %r105, 23;
	st.local.u32 	[%rd2+24], %rd163;
	and.b32  	%r109, %r216, 31;
	and.b32  	%r217, %r216, 224;
	add.s32 	%r218, %r217, -128;
	shr.u32 	%r219, %r218, 5;
	mul.wide.u32 	%rd100, %r219, 4;
	sub.s64 	%rd42, %rd2, %rd100;
	ld.local.u32 	%r361, [%rd42+24];
	ld.local.u32 	%r362, [%rd42+20];
	setp.eq.s32 	%p32, %r109, 0;
	@%p32 bra 	$L__BB0_78;
	shf.l.wrap.b32 	%r361, %r362, %r361, %r109;
	ld.local.u32 	%r220, [%rd42+16];
	shf.l.wrap.b32 	%r362, %r220, %r362, %r109;
$L__BB0_78:
	shr.u32 	%r221, %r361, 30;
	shf.l.wrap.b32 	%r222, %r362, %r361, 2;
	shl.b32 	%r223, %r362, 2;
	shr.u32 	%r224, %r222, 31;
	add.s32 	%r225, %r224, %r221;
	neg.s32 	%r226, %r225;
	setp.lt.s32 	%p33, %r105, 0;
	selp.b32 	%r363, %r226, %r225, %p33;
	xor.b32  	%r227, %r222, %r105;
	shr.s32 	%r228, %r222, 31;
	xor.b32  	%r229, %r228, %r222;
	xor.b32  	%r230, %r228, %r223;
	cvt.u64.u32 	%rd101, %r229;
	shl.b64 	%rd102, %rd101, 32;
	cvt.u64.u32 	%rd103, %r230;
	or.b64  	%rd104, %rd102, %rd103;
	cvt.rn.f64.s64 	%fd7, %rd104;
	mul.f64 	%fd8, %fd7, 0d3BF921FB54442D19;
	cvt.rn.f32.f64 	%f176, %fd8;
	neg.f32 	%f177, %f176;
	setp.lt.s32 	%p34, %r227, 0;
	selp.f32 	%f296, %f177, %f176, %p34;
$L__BB0_79:
	add.s32 	%r232, %r363, 1;
	mul.rn.f32 	%f180, %f296, %f296;
	and.b32  	%r233, %r363, 1;
	setp.eq.b32 	%p35, %r233, 1;
	selp.f32 	%f181, %f296, 0f3F800000, %p35;
	fma.rn.f32 	%f182, %f180, %f181, 0f00000000;
	fma.rn.f32 	%f183, %f180, 0f37CBAC00, 0fBAB607ED;
	selp.f32 	%f184, 0fB94D4153, %f183, %p35;
	selp.f32 	%f185, 0f3C0885E4, 0f3D2AAABB, %p35;
	fma.rn.f32 	%f186, %f184, %f180, %f185;
	selp.f32 	%f187, 0fBE2AAAA8, 0fBEFFFFFF, %p35;
	fma.rn.f32 	%f188, %f186, %f180, %f187;
	fma.rn.f32 	%f189, %f188, %f182, %f181;
	and.b32  	%r234, %r232, 2;
	setp.eq.s32 	%p36, %r234, 0;
	mov.f32 	%f297, 0f00000000;
	sub.f32 	%f190, %f297, %f189;
	selp.f32 	%f100, %f189, %f190, %p36;
	ld.global.u32 	%r235, [%rd26+4];
	shr.u32 	%r118, %r235, 2;
	setp.ge.u32 	%p37, %r1, %r118;
	mov.f32 	%f298, %f297;
	mov.f32 	%f299, %f297;
	mov.f32 	%f300, %f297;
	@%p37 bra 	$L__BB0_81;
	ld.global.v4.f32 	{%f300, %f299, %f298, %f297}, [%rd12];
$L__BB0_81:
	add.f32 	%f109, %f82, %f300;
	add.f32 	%f110, %f88, %f299;
	add.f32 	%f111, %f94, %f298;
	add.f32 	%f112, %f100, %f297;
	@%p37 bra 	$L__BB0_83;
	st.global.v4.f32 	[%rd12], {%f109, %f110, %f111, %f112};
$L__BB0_83:
	add.s32 	%r331, %r331, 1;
	setp.ne.s32 	%p75, %r331, 256;
	@%p75 bra 	$L__BB0_2;
$L__BB0_84:
	ret;

}


// ===== COMPILED SASS (sm_100) =====

	.target	sm_100

	.elftype	@"ET_EXEC"


//--------------------- .note.nv.tkinfo           --------------------------
	.section	.note.nv.tkinfo,"",@"SHT_NOTE"
	.sectionflags	@"SHF_NOTE_NV_TKINFO"
	.tkinfo
        /*0018*/ 	.word	0x00000002
        /*0030*/ 	.string	""
        /*0030*/ 	.string	"ptxas"
        /*0030*/ 	.string	"Cuda compilation tools, release 13.0, V13.0.88"
        /*0030*/ 	.string	"Build cuda_13.0.r13.0/compiler.36424714_0"
        /*0030*/ 	.string	"-arch sm_100 -m 64 "



//--------------------- .note.nv.cuinfo           --------------------------
	.section	.note.nv.cuinfo,"",@"SHT_NOTE"
	.sectionflags	@"SHF_NOTE_NV_CUINFO"
        /*0018*/ 	.short	0x0002
        /*001a*/ 	.short	0x0064
        /*001c*/ 	.short	0x0082
	.zero		2


//--------------------- .nv.info                  --------------------------
	.section	.nv.info,"",@"SHT_CUDA_INFO"
	.align	4


	//----- nvinfo : EIATTR_REGCOUNT
	.align		4
        /*0000*/ 	.byte	0x04, 0x2f
        /*0002*/ 	.short	(.L_2 - .L_1)
	.align		4
.L_1:
        /*0004*/ 	.word	index@(kernel)
        /*0008*/ 	.word	0x00000020


	//----- nvinfo : EIATTR_FRAME_SIZE
	.align		4
.L_2:
        /*000c*/ 	.byte	0x04, 0x11
        /*000e*/ 	.short	(.L_4 - .L_3)
	.align		4
.L_3:
        /*0010*/ 	.word	index@(kernel)
        /*0014*/ 	.word	0x00000000


	//----- nvinfo : EIATTR_MIN_STACK_SIZE
	.align		4
.L_4:
        /*0018*/ 	.byte	0x04, 0x12
        /*001a*/ 	.short	(.L_6 - .L_5)
	.align		4
.L_5:
        /*001c*/ 	.word	index@(kernel)
        /*0020*/ 	.word	0x00000000
.L_6:


//--------------------- .nv.compat                --------------------------
	.section	.nv.compat,"",@"SHT_CUDA_COMPAT_INFO"
	.align	4
        /*0000*/ 	.byte	0x02, 0x09, 0x00, 0x00, 0x02, 0x02, 0x01, 0x00, 0x02, 0x05, 0x05, 0x00, 0x03, 0x07, 0x01, 0x01
        /*0010*/ 	.byte	0x02, 0x03, 0x00, 0x00, 0x02, 0x06, 0x01, 0x00, 0x04, 0x0b, 0x08, 0x00, 0x01, 0x00, 0x00, 0x00
        /*0020*/ 	.byte	0x00, 0x00, 0x00, 0x00


//--------------------- .nv.info.kernel           --------------------------
	.section	.nv.info.kernel,"",@"SHT_CUDA_INFO"
	.sectionflags	@""
	.align	4


	//----- nvinfo : EIATTR_CUDA_API_VERSION
	.align		4
        /*0000*/ 	.byte	0x04, 0x37
        /*0002*/ 	.short	(.L_8 - .L_7)
.L_7:
        /*0004*/ 	.word	0x00000082


	//----- nvinfo : EIATTR_KPARAM_INFO
	.align		4
.L_8:
        /*0008*/ 	.byte	0x04, 0x17
        /*000a*/ 	.short	(.L_10 - .L_9)
.L_9:
        /*000c*/ 	.word	0x00000000
        /*0010*/ 	.short	0x0003
        /*0012*/ 	.short	0x0018
        /*0014*/ 	.byte	0x00, 0xf5, 0x21, 0x00


	//----- nvinfo : EIATTR_KPARAM_INFO
	.align		4
.L_10:
        /*0018*/ 	.byte	0x04, 0x17
        /*001a*/ 	.short	(.L_12 - .L_11)
.L_11:
        /*001c*/ 	.word	0x00000000
        /*0020*/ 	.short	0x0002
        /*0022*/ 	.short	0x0010
        /*0024*/ 	.byte	0x00, 0xf5, 0x21, 0x00


	//----- nvinfo : EIATTR_KPARAM_INFO
	.align		4
.L_12:
        /*0028*/ 	.byte	0x04, 0x17
        /*002a*/ 	.short	(.L_14 - .L_13)
.L_13:
        /*002c*/ 	.word	0x00000000
        /*0030*/ 	.short	0x0001
        /*0032*/ 	.short	0x0008
        /*0034*/ 	.byte	0x00, 0xf5, 0x21, 0x00


	//----- nvinfo : EIATTR_KPARAM_INFO
	.align		4
.L_14:
        /*0038*/ 	.byte	0x04, 0x17
        /*003a*/ 	.short	(.L_16 - .L_15)
.L_15:
        /*003c*/ 	.word	0x00000000
        /*0040*/ 	.short	0x0000
        /*0042*/ 	.short	0x0000
        /*0044*/ 	.byte	0x00, 0xf5, 0x21, 0x00


	//----- nvinfo : EIATTR_SPARSE_MMA_MASK
	.align		4
.L_16:
        /*0048*/ 	.byte	0x03, 0x50
        /*004a*/ 	.short	0x0000


	//----- nvinfo : EIATTR_MAXREG_COUNT
	.align		4
        /*004c*/ 	.byte	0x03, 0x1b
        /*004e*/ 	.short	0x00ff


	//----- nvinfo : EIATTR_MERCURY_ISA_VERSION
	.align		4
        /*0050*/ 	.byte	0x03, 0x5f
        /*0052*/ 	.short	0x0101


	//----- nvinfo : EIATTR_VRC_CTA_INIT_COUNT
	.align		4
        /*0054*/ 	.byte	0x02, 0x4a
	.zero		1
	.zero		1


	//----- nvinfo : EIATTR_EXIT_INSTR_OFFSETS
	.align		4
        /*0058*/ 	.byte	0x04, 0x1c
        /*005a*/ 	.short	(.L_18 - .L_17)


	//   ....[0]....
.L_17:
        /*005c*/ 	.word	0x000001b0


	//   ....[1]....
        /*0060*/ 	.word	0x000041a0


	//----- nvinfo : EIATTR_CRS_STACK_SIZE
	.align		4
.L_18:
        /*0064*/ 	.byte	0x04, 0x1e
        /*0066*/ 	.short	(.L_20 - .L_19)
.L_19:
        /*0068*/ 	.word	0x00000000


	//----- nvinfo : EIATTR_CBANK_PARAM_SIZE
	.align		4
.L_20:
        /*006c*/ 	.byte	0x03, 0x19
        /*006e*/ 	.short	0x0020


	//----- nvinfo : EIATTR_PARAM_CBANK
	.align		4
        /*0070*/ 	.byte	0x04, 0x0a
        /*0072*/ 	.short	(.L_22 - .L_21)
	.align		4
.L_21:
        /*0074*/ 	.word	index@(.nv.constant0.kernel)
        /*0078*/ 	.short	0x0380
        /*007a*/ 	.short	0x0020


	//----- nvinfo : EIATTR_SW_WAR
	.align		4
.L_22:
        /*007c*/ 	.byte	0x04, 0x36
        /*007e*/ 	.short	(.L_24 - .L_23)
.L_23:
        /*0080*/ 	.word	0x00000008
.L_24:


//--------------------- .nv.callgraph             --------------------------
	.section	.nv.callgraph,"",@"SHT_CUDA_CALLGRAPH"
	.align	4
	.sectionentsize	8
	.align		4
        /*0000*/ 	.word	0x00000000
	.align		4
        /*0004*/ 	.word	0xffffffff
	.align		4
        /*0008*/ 	.word	0x00000000
	.align		4
        /*000c*/ 	.word	0xfffffffe
	.align		4
        /*0010*/ 	.word	0x00000000
	.align		4
        /*0014*/ 	.word	0xfffffffd
	.align		4
        /*0018*/ 	.word	0x00000000
	.align		4
        /*001c*/ 	.word	0xfffffffc


//--------------------- .nv.constant4             --------------------------
	.section	.nv.constant4,"a",@progbits
	.align	8
	.align		8
.nv.constant4:
        /*0000*/ 	.dword	__cudart_i2opi_f


//--------------------- .text.kernel              --------------------------
	.section	.text.kernel,"ax",@progbits
	.align	128
        .global         kernel
        .type           kernel,@function
        .size           kernel,(.L_x_45 - kernel)
        .other          kernel,@"STO_CUDA_ENTRY STV_DEFAULT"
kernel:
.text.kernel:
[----:B------:R-:W-:Y:S08]  /*0000*/  LDC R1, c[0x0][0x37c] ;  /* 0x0000df00ff017b82 */ /* 0x000ff00000000800 */
[----:B------:R-:W0:Y:S01]  /*0010*/  LDC.64 R2, c[0x0][0x398] ;  /* 0x0000e600ff027b82 */ /* 0x000e220000000a00 */
[----:B------:R-:W0:Y:S07]  /*0020*/  LDCU.64 UR8, c[0x0][0x358] ;  /* 0x00006b00ff0877ac */ /* 0x000e2e0008000a00 */
[----:B------:R-:W1:Y:S01]  /*0030*/  LDC.64 R4, c[0x0][0x398] ;  /* 0x0000e600ff047b82 */ /* 0x000e620000000a00 */
[----:B0-----:R0:W2:Y:S01]  /*0040*/  LDG.E R2, desc[UR8][R2.64] ;  /* 0x0000000802027981 */ /* 0x0010a2000c1e1900 */
[----:B------:R-:W-:Y:S01]  /*0050*/  IMAD.MOV.U32 R7, RZ, RZ, 0x6 ;  /* 0x00000006ff077424 */ /* 0x000fe200078e00ff */
[----:B------:R-:W3:Y:S01]  /*0060*/  S2R R11, SR_TID.Z ;  /* 0x00000000000b7919 */ /* 0x000ee20000002300 */
[----:B------:R-:W4:Y:S04]  /*0070*/  LDCU UR5, c[0x0][0x360] ;  /* 0x00006c00ff0577ac */ /* 0x000f280008000800 */
[----:B------:R-:W3:Y:S01]  /*0080*/  S2UR UR10, SR_CTAID.Z ;  /* 0x00000000000a79c3 */ /* 0x000ee20000002700 */
[----:B------:R-:W5:Y:S01]  /*0090*/  S2R R9, SR_TID.Y ;  /* 0x0000000000097919 */ /* 0x000f620000002200 */
[----:B------:R-:W5:Y:S06]  /*00a0*/  LDCU UR7, c[0x0][0x364] ;  /* 0x00006c80ff0777ac */ /* 0x000f6c0008000800 */
[----:B------:R-:W3:Y:S08]  /*00b0*/  LDC R0, c[0x0][0x368] ;  /* 0x0000da00ff007b82 */ /* 0x000ef00000000800 */
[----:B0-----:R-:W0:Y:S01]  /*00c0*/  LDC R3, c[0x0][0x370] ;  /* 0x0000dc00ff037b82 */ /* 0x001e220000000800 */
[----:B--2---:R-:W-:-:S04]  /*00d0*/  IMAD R7, R2, R7, 0x3 ;  /* 0x0000000302077424 */ /* 0x004fc800078e0207 */
[----:B-1----:R-:W-:-:S06]  /*00e0*/  IMAD.WIDE.U32 R4, R7, 0x4, R4 ;  /* 0x0000000407047825 */ /* 0x002fcc00078e0004 */
[----:B------:R-:W2:Y:S01]  /*00f0*/  LDG.E R4, desc[UR8][R4.64] ;  /* 0x0000000804047981 */ /* 0x000ea2000c1e1900 */
[----:B------:R-:W1:Y:S01]  /*0100*/  S2UR UR6, SR_CTAID.Y ;  /* 0x00000000000679c3 */ /* 0x000e620000002600 */
[----:B---3--:R-:W-:Y:S01]  /*0110*/  IMAD R0, R0, UR10, R11 ;  /* 0x0000000a00007c24 */ /* 0x008fe2000f8e020b */
[----:B------:R-:W4:Y:S06]  /*0120*/  S2R R7, SR_TID.X ;  /* 0x0000000000077919 */ /* 0x000f2c0000002100 */
[----:B------:R-:W1:Y:S08]  /*0130*/  LDC R13, c[0x0][0x374] ;  /* 0x0000dd00ff0d7b82 */ /* 0x000e700000000800 */
[----:B------:R-:W0:Y:S01]  /*0140*/  S2UR UR4, SR_CTAID.X ;  /* 0x00000000000479c3 */ /* 0x000e220000002500 */
[----:B-1----:R-:W-:-:S04]  /*0150*/  IMAD R0, R0, R13, UR6 ;  /* 0x0000000600007e24 */ /* 0x002fc8000f8e020d */
[----:B-----5:R-:W-:-:S04]  /*0160*/  IMAD R0, R0, UR7, R9 ;  /* 0x0000000700007c24 */ /* 0x020fc8000f8e0209 */
[----:B0-----:R-:W-:-:S04]  /*0170*/  IMAD R0, R0, R3, UR4 ;  /* 0x0000000400007e24 */ /* 0x001fc8000f8e0203 */
[----:B----4-:R-:W-:Y:S01]  /*0180*/  IMAD R7, R0, UR5, R7 ;  /* 0x0000000500077c24 */ /* 0x010fe2000f8e0207 */
[----:B--2---:R-:W-:-:S04]  /*0190*/  SHF.R.U32.HI R4, RZ, 0x2, R4 ;  /* 0x00000002ff047819 */ /* 0x004fc80000011604 */
[----:B------:R-:W-:-:S13]  /*01a0*/  ISETP.GE.U32.AND P0, PT, R7, R4, PT ;  /* 0x000000040700720c */ /* 0x000fda0003f06070 */
[----:B------:R-:W-:Y:S05]  /*01b0*/  @P0 EXIT ;  /* 0x000000000000094d */ /* 0x000fea0003800000 */
[----:B------:R-:W0:Y:S01]  /*01c0*/  LDC.64 R20, c[0x0][0x380] ;  /* 0x0000e000ff147b82 */ /* 0x000e220000000a00 */
[----:B------:R-:W-:-:S07]  /*01d0*/  UMOV UR4, URZ ;  /* 0x000000ff00047c82 */ /* 0x000fce0008000000 */
[----:B------:R-:W1:Y:S08]  /*01e0*/  LDC.64 R18, c[0x0][0x388] ;  /* 0x0000e200ff127b82 */ /* 0x000e700000000a00 */
[----:B------:R-:W2:Y:S01]  /*01f0*/  LDC.64 R16, c[0x0][0x390] ;  /* 0x0000e400ff107b82 */ /* 0x000ea20000000a00 */
[----:B0-----:R-:W-:-:S04]  /*0200*/  IMAD.WIDE.U32 R20, R7, 0x10, R20 ;  /* 0x0000001007147825 */ /* 0x001fc800078e0014 */
[----:B-1----:R-:W-:-:S04]  /*0210*/  IMAD.WIDE.U32 R18, R7, 0x10, R18 ;  /* 0x0000001007127825 */ /* 0x002fc800078e0012 */
[----:B--2---:R-:W-:-:S07]  /*0220*/  IMAD.WIDE.U32 R16, R7, 0x10, R16 ;  /* 0x0000001007107825 */ /* 0x004fce00078e0010 */
.L_x_43:
[----:B------:R-:W-:Y:S01]  /*0230*/  ULOP3.LUT UR5, UR4, 0x1, URZ, 0xc0, !UPT ;  /* 0x0000000104057892 */ /* 0x000fe2000f8ec0ff */
[----:B------:R-:W-:Y:S01]  /*0240*/  BSSY.RECONVERGENT B0, `(.L_x_0) ;  /* 0x00003f4000007945 */ /* 0x000fe20003800200 */
[----:B------:R-:W-:Y:S02]  /*0250*/  UIADD3 UR4, UPT, UPT, UR4, 0x1, URZ ;  /* 0x0000000104047890 */ /* 0x000fe4000fffe0ff */
[----:B------:R-:W-:Y:S02]  /*0260*/  UISETP.NE.U32.AND UP1, UPT, UR5, 0x1, UPT ;  /* 0x000000010500788c */ /* 0x000fe4000bf25070 */
[----:B------:R-:W-:-:S07]  /*0270*/  UISETP.NE.AND UP0, UPT, UR4, 0x100, UPT ;  /* 0x000001000400788c */ /* 0x000fce000bf05270 */
[----:B01----:R-:W-:Y:S05]  /*0280*/  BRA.U !UP1, `(.L_x_1) ;  /* 0x0000001d09dc7547 */ /* 0x003fea000b800000 */
[----:B------:R-:W0:Y:S08]  /*0290*/  LDC.64 R8, c[0x0][0x398] ;  /* 0x0000e600ff087b82 */ /* 0x000e300000000a00 */
[----:B------:R-:W1:Y:S01]  /*02a0*/  LDC.64 R22, c[0x0][0x398] ;  /* 0x0000e600ff167b82 */ /* 0x000e620000000a00 */
[----:B0-----:R-:W2:Y:S02]  /*02b0*/  LDG.E R8, desc[UR8][R8.64] ;  /* 0x0000000808087981 */ /* 0x001ea4000c1e1900 */
[----:B--2---:R-:W-:-:S04]  /*02c0*/  IMAD R15, R8, 0x6, RZ ;  /* 0x00000006080f7824 */ /* 0x004fc800078e02ff */
[C---:B------:R-:W-:Y:S02]  /*02d0*/  VIADD R11, R15.reuse, 0x2 ;  /* 0x000000020f0b7836 */ /* 0x040fe40000000000 */
[----:B-1----:R-:W-:-:S04]  /*02e0*/  IMAD.WIDE.U32 R14, R15, 0x4, R22 ;  /* 0x000000040f0e7825 */ /* 0x002fc800078e0016 */
[----:B------:R-:W-:Y:S02]  /*02f0*/  IMAD.WIDE.U32 R22, R11, 0x4, R22 ;  /* 0x000000040b167825 */ /* 0x000fe400078e0016 */
[----:B------:R-:W2:Y:S04]  /*0300*/  LDG.E R14, desc[UR8][R14.64+0x4] ;  /* 0x000004080e0e7981 */ /* 0x000ea8000c1e1900 */
[----:B------:R-:W3:Y:S01]  /*0310*/  LDG.E R11, desc[UR8][R22.64] ;  /* 0x00000008160b7981 */ /* 0x000ee2000c1e1900 */
[----:B------:R-:W-:Y:S02]  /*0320*/  CS2R R8, SRZ ;  /* 0x0000000000087805 */ /* 0x000fe4000001ff00 */
[----:B--2---:R-:W-:Y:S02]  /*0330*/  SHF.R.U32.HI R10, RZ, 0x2, R14 ;  /* 0x00000002ff0a7819 */ /* 0x004fe4000001160e */
[----:B------:R-:W-:-:S02]  /*0340*/  CS2R R14, SRZ ;  /* 0x00000000000e7805 */ /* 0x000fc4000001ff00 */
[----:B---3--:R-:W-:Y:S02]  /*0350*/  SHF.R.U32.HI R12, RZ, 0x2, R11 ;  /* 0x00000002ff0c7819 */ /* 0x008fe4000001160b */
[C---:B------:R-:W-:Y:S02]  /*0360*/  ISETP.GE.U32.AND P0, PT, R7.reuse, R10, PT ;  /* 0x0000000a0700720c */ /* 0x040fe40003f06070 */
[----:B------:R-:W-:Y:S02]  /*0370*/  CS2R R10, SRZ ;  /* 0x00000000000a7805 */ /* 0x000fe4000001ff00 */
[----:B------:R-:W-:Y:S02]  /*0380*/  ISETP.GE.U32.AND P1, PT, R7, R12, PT ;  /* 0x0000000c0700720c */ /* 0x000fe40003f26070 */
[----:B------:R-:W-:-:S07]  /*0390*/  CS2R R12, SRZ ;  /* 0x00000000000c7805 */ /* 0x000fce000001ff00 */
[----:B------:R-:W2:Y:S04]  /*03a0*/  @!P0 LDG.E.128 R8, desc[UR8][R20.64] ;  /* 0x0000000814088981 */ /* 0x000ea8000c1e1d00 */
[----:B------:R-:W2:Y:S01]  /*03b0*/  @!P1 LDG.E.128 R12, desc[UR8][R18.64] ;  /* 0x00000008120c9981 */ /* 0x000ea2000c1e1d00 */
[----:B------:R-:W-:Y:S01]  /*03c0*/  BSSY.RECONVERGENT B1, `(.L_x_2) ;  /* 0x0000068000017945 */ /* 0x000fe20003800200 */
[----:B--2---:R-:W-:Y:S01]  /*03d0*/  FMUL R24, R12, R8 ;  /* 0x000000080c187220 */ /* 0x004fe20000400000 */
[----:B------:R-:W-:Y:S01]  /*03e0*/  FMUL R12, R13, R9 ;  /* 0x000000090d0c7220 */ /* 0x000fe20000400000 */
[----:B------:R-:W-:Y:S01]  /*03f0*/  FMUL R13, R14, R10 ;  /* 0x0000000a0e0d7220 */ /* 0x000fe20000400000 */
[----:B------:R-:W-:Y:S01]  /*0400*/  FMUL R11, R15, R11 ;  /* 0x0000000b0f0b7220 */ /* 0x000fe20000400000 */
[C---:B------:R-:W-:Y:S01]  /*0410*/  FMUL R25, R24.reuse, 0.63661974668502807617 ;  /* 0x3f22f98318197820 */ /* 0x040fe20000400000 */
[----:B------:R-:W-:-:S05]  /*0420*/  FSETP.GE.AND P0, PT, |R24|, 105615, PT ;  /* 0x47ce47801800780b */ /* 0x000fca0003f06200 */
[----:B------:R-:W0:Y:S02]  /*0430*/  F2I.NTZ R25, R25 ;  /* 0x0000001900197305 */ /* 0x000e240000203100 */
[----:B0-----:R-:W-:-:S05]  /*0440*/  I2FP.F32.S32 R27, R25 ;  /* 0x00000019001b7245 */ /* 0x001fca0000201400 */
[----:B------:R-:W-:-:S04]  /*0450*/  FFMA R8, R27, -1.5707962512969970703, R24 ;  /* 0xbfc90fda1b087823 */ /* 0x000fc80000000018 */
[----:B------:R-:W-:-:S04]  /*0460*/  FFMA R8, R27, -7.5497894158615963534e-08, R8 ;  /* 0xb3a221681b087823 */ /* 0x000fc80000000008 */
[----:B------:R-:W-:Y:S01]  /*0470*/  FFMA R8, R27, -5.3903029534742383927e-15, R8 ;  /* 0xa7c234c51b087823 */ /* 0x000fe20000000008 */
[----:B------:R-:W-:Y:S06]  /*0480*/  @!P0 BRA `(.L_x_3) ;  /* 0x00000004006c8947 */ /* 0x000fec0003800000 */
[----:B------:R-:W-:-:S13]  /*0490*/  FSETP.NEU.AND P0, PT, |R24|, +INF , PT ;  /* 0x7f8000001800780b */ /* 0x000fda0003f0d200 */
[----:B------:R-:W-:Y:S01]  /*04a0*/  @!P0 FMUL R8, RZ, R24 ;  /* 0x00000018ff088220 */ /* 0x000fe20000400000 */
[----:B------:R-:W-:Y:S01]  /*04b0*/  @!P0 IMAD.MOV.U32 R25, RZ, RZ, RZ ;  /* 0x000000ffff198224 */ /* 0x000fe200078e00ff */
[----:B------:R-:W-:Y:S06]  /*04c0*/  @!P0 BRA `(.L_x_3) ;  /* 0x00000004005c8947 */ /* 0x000fec0003800000 */
[----:B------:R-:W-:Y:S01]  /*04d0*/  IMAD.SHL.U32 R10, R24, 0x100, RZ ;  /* 0x00000100180a7824 */ /* 0x000fe200078e00ff */
[----:B------:R-:W-:Y:S01]  /*04e0*/  UMOV UR5, URZ ;  /* 0x000000ff00057c82 */ /* 0x000fe20008000000 */
[----:B------:R-:W-:Y:S02]  /*04f0*/  IMAD.MOV.U32 R25, RZ, RZ, RZ ;  /* 0x000000ffff197224 */ /* 0x000fe400078e00ff */
[----:B------:R-:W-:Y:S01]  /*0500*/  IMAD.MOV.U32 R27, RZ, RZ, RZ ;  /* 0x000000ffff1b7224 */ /* 0x000fe200078e00ff */
[----:B------:R-:W-:-:S07]  /*0510*/  LOP3.LUT R10, R10, 0x80000000, RZ, 0xfc, !PT ;  /* 0x800000000a0a7812 */ /* 0x000fce00078efcff */
.L_x_4:
[----:B------:R-:W0:Y:S02]  /*0520*/  LDC.64 R8, c[0x4][RZ] ;  /* 0x01000000ff087b82 */ /* 0x000e240000000a00 */
[----:B0-----:R-:W-:-:S05]  /*0530*/  IMAD.WIDE.U32 R14, R27, 0x4, R8 ;  /* 0x000000041b0e7825 */ /* 0x001fca00078e0008 */
[----:B------:R-:W2:Y:S01]  /*0540*/  LDG.E.CONSTANT R9, desc[UR8][R14.64] ;  /* 0x000000080e097981 */ /* 0x000ea2000c1e9900 */
[C---:B------:R-:W-:Y:S02]  /*0550*/  IMAD.SHL.U32 R26, R27.reuse, 0x4, RZ ;  /* 0x000000041b1a7824 */ /* 0x040fe400078e00ff */
[----:B------:R-:W-:-:S03]  /*0560*/  VIADD R27, R27, 0x1 ;  /* 0x000000011b1b7836 */ /* 0x000fc60000000000 */
[C---:B------:R-:W-:Y:S02]  /*0570*/  ISETP.EQ.AND P0, PT, R26.reuse, RZ, PT ;  /* 0x000000ff1a00720c */ /* 0x040fe40003f02270 */
[C---:B------:R-:W-:Y:S02]  /*0580*/  ISETP.EQ.AND P5, PT, R26.reuse, 0x4, PT ;  /* 0x000000041a00780c */ /* 0x040fe40003fa2270 */
[C---:B------:R-:W-:Y:S02]  /*0590*/  ISETP.EQ.AND P4, PT, R26.reuse, 0x8, PT ;  /* 0x000000081a00780c */ /* 0x040fe40003f82270 */
[C---:B------:R-:W-:Y:S02]  /*05a0*/  ISETP.EQ.AND P3, PT, R26.reuse, 0xc, PT ;  /* 0x0000000c1a00780c */ /* 0x040fe40003f62270 */
[C---:B------:R-:W-:Y:S02]  /*05b0*/  ISETP.EQ.AND P2, PT, R26.reuse, 0x10, PT ;  /* 0x000000101a00780c */ /* 0x040fe40003f42270 */
[----:B------:R-:W-:Y:S01]  /*05c0*/  ISETP.EQ.AND P1, PT, R26, 0x14, PT ;  /* 0x000000141a00780c */ /* 0x000fe20003f22270 */
[----:B--2---:R-:W-:-:S03]  /*05d0*/  IMAD.WIDE.U32 R8, R9, R10, RZ ;  /* 0x0000000a09087225 */ /* 0x004fc600078e00ff */
[----:B------:R-:W-:-:S04]  /*05e0*/  IADD3 R8, P6, PT, R8, R25, RZ ;  /* 0x0000001908087210 */ /* 0x000fc80007fde0ff */
[----:B------:R-:W-:Y:S01]  /*05f0*/  IADD3.X R25, PT, PT, R9, UR5, RZ, P6, !PT ;  /* 0x0000000509197c10 */ /* 0x000fe2000b7fe4ff */
[--C-:B------:R-:W-:Y:S01]  /*0600*/  @P5 IMAD.MOV.U32 R0, RZ, RZ, R8.reuse ;  /* 0x000000ffff005224 */ /* 0x100fe200078e0008 */
[----:B------:R-:W-:Y:S01]  /*0610*/  ISETP.NE.AND P6, PT, R27, 0x6, PT ;  /* 0x000000061b00780c */ /* 0x000fe20003fc5270 */
[--C-:B------:R-:W-:Y:S01]  /*0620*/  @P4 IMAD.MOV.U32 R2, RZ, RZ, R8.reuse ;  /* 0x000000ffff024224 */ /* 0x100fe200078e0008 */
[----:B------:R-:W-:Y:S01]  /*0630*/  @P0 MOV R6, R8 ;  /* 0x0000000800060202 */ /* 0x000fe20000000f00 */
[--C-:B------:R-:W-:Y:S02]  /*0640*/  @P3 IMAD.MOV.U32 R3, RZ, RZ, R8.reuse ;  /* 0x000000ffff033224 */ /* 0x100fe400078e0008 */
[--C-:B------:R-:W-:Y:S02]  /*0650*/  @P2 IMAD.MOV.U32 R4, RZ, RZ, R8.reuse ;  /* 0x000000ffff042224 */ /* 0x100fe400078e0008 */
[----:B------:R-:W-:-:S06]  /*0660*/  @P1 IMAD.MOV.U32 R5, RZ, RZ, R8 ;  /* 0x000000ffff051224 */ /* 0x000fcc00078e0008 */
[----:B------:R-:W-:Y:S05]  /*0670*/  @P6 BRA `(.L_x_4) ;  /* 0xfffffffc00a86947 */ /* 0x000fea000383ffff */
[----:B------:R-:W-:Y:S01]  /*0680*/  SHF.R.U32.HI R8, RZ, 0x17, R24 ;  /* 0x00000017ff087819 */ /* 0x000fe20000011618 */
[----:B------:R-:W-:Y:S03]  /*0690*/  BSSY.RECONVERGENT B2, `(.L_x_5) ;  /* 0x0000028000027945 */ /* 0x000fe60003800200 */
[C---:B------:R-:W-:Y:S02]  /*06a0*/  LOP3.LUT R9, R8.reuse, 0xe0, RZ, 0xc0, !PT ;  /* 0x000000e008097812 */ /* 0x040fe400078ec0ff */
[----:B------:R-:W-:-:S03]  /*06b0*/  LOP3.LUT P6, RZ, R8, 0x1f, RZ, 0xc0, !PT ;  /* 0x0000001f08ff7812 */ /* 0x000fc600078cc0ff */
[----:B------:R-:W-:-:S05]  /*06c0*/  VIADD R9, R9, 0xffffff80 ;  /* 0xffffff8009097836 */ /* 0x000fca0000000000 */
[----:B------:R-:W-:-:S05]  /*06d0*/  SHF.R.U32.HI R9, RZ, 0x5, R9 ;  /* 0x00000005ff097819 */ /* 0x000fca0000011609 */
[----:B------:R-:W-:-:S05]  /*06e0*/  IMAD.U32 R15, R9, -0x4, RZ ;  /* 0xfffffffc090f7824 */ /* 0x000fca00078e00ff */
[C---:B------:R-:W-:Y:S02]  /*06f0*/  ISETP.EQ.AND P3, PT, R15.reuse, -0x18, PT ;  /* 0xffffffe80f00780c */ /* 0x040fe40003f62270 */
[C---:B------:R-:W-:Y:S02]  /*0700*/  ISETP.EQ.AND P4, PT, R15.reuse, -0x14, PT ;  /* 0xffffffec0f00780c */ /* 0x040fe40003f82270 */
[C---:B------:R-:W-:Y:S02]  /*0710*/  ISETP.EQ.AND P2, PT, R15.reuse, -0x10, PT ;  /* 0xfffffff00f00780c */ /* 0x040fe40003f42270 */
[C---:B------:R-:W-:Y:S02]  /*0720*/  ISETP.EQ.AND P1, PT, R15.reuse, -0xc, PT ;  /* 0xfffffff40f00780c */ /* 0x040fe40003f22270 */
[C---:B------:R-:W-:Y:S02]  /*0730*/  ISETP.EQ.AND P0, PT, R15.reuse, -0x8, PT ;  /* 0xfffffff80f00780c */ /* 0x040fe40003f02270 */
[----:B------:R-:W-:-:S03]  /*0740*/  ISETP.EQ.AND P5, PT, R15, RZ, PT ;  /* 0x000000ff0f00720c */ /* 0x000fc60003fa2270 */
[----:B------:R-:W-:Y:S01]  /*0750*/  @P3 IMAD.MOV.U32 R10, RZ, RZ, R6 ;  /* 0x000000ffff0a3224 */ /* 0x000fe200078e0006 */
[C---:B------:R-:W-:Y:S01]  /*0760*/  ISETP.EQ.AND P3, PT, R15.reuse, -0x4, PT ;  /* 0xfffffffc0f00780c */ /* 0x040fe20003f62270 */
[--C-:B------:R-:W-:Y:S01]  /*0770*/  @P4 IMAD.MOV.U32 R10, RZ, RZ, R0.reuse ;  /* 0x000000ffff0a4224 */ /* 0x100fe200078e0000 */
[----:B------:R-:W-:Y:S01]  /*0780*/  @P4 MOV R9, R6 ;  /* 0x0000000600094202 */ /* 0x000fe20000000f00 */
[----:B------:R-:W-:Y:S01]  /*0790*/  @P2 IMAD.MOV.U32 R9, RZ, RZ, R0 ;  /* 0x000000ffff092224 */ /* 0x000fe200078e0000 */
[----:B------:R-:W-:Y:S01]  /*07a0*/  ISETP.EQ.AND P4, PT, R15, 0x4, PT ;  /* 0x000000040f00780c */ /* 0x000fe20003f82270 */
[--C-:B------:R-:W-:Y:S02]  /*07b0*/  @P2 IMAD.MOV.U32 R10, RZ, RZ, R2.reuse ;  /* 0x000000ffff0a2224 */ /* 0x100fe400078e0002 */
[----:B------:R-:W-:Y:S02]  /*07c0*/  @P1 IMAD.MOV.U32 R9, RZ, RZ, R2 ;  /* 0x000000ffff091224 */ /* 0x000fe400078e0002 */
[----:B------:R-:W-:-:S02]  /*07d0*/  @P1 IMAD.MOV.U32 R10, RZ, RZ, R3 ;  /* 0x000000ffff0a1224 */ /* 0x000fc400078e0003 */
[----:B------:R-:W-:Y:S02]  /*07e0*/  @P0 IMAD.MOV.U32 R9, RZ, RZ, R3 ;  /* 0x000000ffff090224 */ /* 0x000fe400078e0003 */
[--C-:B------:R-:W-:Y:S01]  /*07f0*/  @P0 IMAD.MOV.U32 R10, RZ, RZ, R4.reuse ;  /* 0x000000ffff0a0224 */ /* 0x100fe200078e0004 */
[----:B------:R-:W-:Y:S01]  /*0800*/  @P3 MOV R10, R5 ;  /* 0x00000005000a3202 */ /* 0x000fe20000000f00 */
[----:B------:R-:W-:Y:S02]  /*0810*/  @P3 IMAD.MOV.U32 R9, RZ, RZ, R4 ;  /* 0x000000ffff093224 */ /* 0x000fe400078e0004 */
[----:B------:R-:W-:Y:S02]  /*0820*/  @P5 IMAD.MOV.U32 R9, RZ, RZ, R5 ;  /* 0x000000ffff095224 */ /* 0x000fe400078e0005 */
[--C-:B------:R-:W-:Y:S02]  /*0830*/  @P5 IMAD.MOV.U32 R10, RZ, RZ, R25.reuse ;  /* 0x000000ffff0a5224 */ /* 0x100fe400078e0019 */
[----:B------:R-:W-:Y:S01]  /*0840*/  @P4 IMAD.MOV.U32 R9, RZ, RZ, R25 ;  /* 0x000000ffff094224 */ /* 0x000fe200078e0019 */
[----:B------:R-:W-:Y:S06]  /*0850*/  @!P6 BRA `(.L_x_6) ;  /* 0x00000000002ce947 */ /* 0x000fec0003800000 */
[----:B------:R-:W-:Y:S01]  /*0860*/  @P2 IMAD.MOV.U32 R14, RZ, RZ, R6 ;  /* 0x000000ffff0e2224 */ /* 0x000fe200078e0006 */
[----:B------:R-:W-:Y:S01]  /*0870*/  LOP3.LUT R8, R8, 0x1f, RZ, 0xc0, !PT ;  /* 0x0000001f08087812 */ /* 0x000fe200078ec0ff */
[----:B------:R-:W-:Y:S02]  /*0880*/  @P1 IMAD.MOV.U32 R14, RZ, RZ, R0 ;  /* 0x000000ffff0e1224 */ /* 0x000fe400078e0000 */
[----:B------:R-:W-:Y:S01]  /*0890*/  @P0 IMAD.MOV.U32 R14, RZ, RZ, R2 ;  /* 0x000000ffff0e0224 */ /* 0x000fe200078e0002 */
[----:B------:R-:W-:Y:S01]  /*08a0*/  ISETP.EQ.AND P0, PT, R15, 0x8, PT ;  /* 0x000000080f00780c */ /* 0x000fe20003f02270 */
[----:B------:R-:W-:Y:S01]  /*08b0*/  @P3 IMAD.MOV.U32 R14, RZ, RZ, R3 ;  /* 0x000000ffff0e3224 */ /* 0x000fe200078e0003 */
[----:B------:R-:W-:Y:S01]  /*08c0*/  SHF.L.W.U32.HI R10, R9, R8, R10 ;  /* 0x00000008090a7219 */ /* 0x000fe20000010e0a */
[----:B------:R-:W-:Y:S01]  /*08d0*/  @P5 IMAD.MOV.U32 R14, RZ, RZ, R4 ;  /* 0x000000ffff0e5224 */ /* 0x000fe200078e0004 */
[----:B------:R-:W-:-:S09]  /*08e0*/  @P4 MOV R14, R5 ;  /* 0x00000005000e4202 */ /* 0x000fd20000000f00 */
[----:B------:R-:W-:-:S05]  /*08f0*/  @P0 IMAD.MOV.U32 R14, RZ, RZ, R25 ;  /* 0x000000ffff0e0224 */ /* 0x000fca00078e0019 */
[----:B------:R-:W-:-:S07]  /*0900*/  SHF.L.W.U32.HI R9, R14, R8, R9 ;  /* 0x000000080e097219 */ /* 0x000fce0000010e09 */
.L_x_6:
[----:B------:R-:W-:Y:S05]  /*0910*/  BSYNC.RECONVERGENT B2 ;  /* 0x0000000000027941 */ /* 0x000fea0003800200 */
.L_x_5:
[C---:B------:R-:W-:Y:S01]  /*0920*/  SHF.L.W.U32.HI R25, R9.reuse, 0x2, R10 ;  /* 0x0000000209197819 */ /* 0x040fe20000010e0a */
[----:B------:R-:W-:Y:S01]  /*0930*/  IMAD.SHL.U32 R9, R9, 0x4, RZ ;  /* 0x0000000409097824 */ /* 0x000fe200078e00ff */
[----:B------:R-:W-:Y:S01]  /*0940*/  UMOV UR6, 0x54442d19 ;  /* 0x54442d1900067882 */ /* 0x000fe20000000000 */
[----:B------:R-:W-:Y:S01]  /*0950*/  UMOV UR7, 0x3bf921fb ;  /* 0x3bf921fb00077882 */ /* 0x000fe20000000000 */
[----:B------:R-:W-:Y:S02]  /*0960*/  SHF.R.S32.HI R14, RZ, 0x1f, R25 ;  /* 0x0000001fff0e7819 */ /* 0x000fe40000011419 */
[----:B------:R-:W-:Y:S02]  /*0970*/  ISETP.GE.AND P0, PT, R24, RZ, PT ;  /* 0x000000ff1800720c */ /* 0x000fe40003f06270 */
[C---:B------:R-:W-:Y:S02]  /*0980*/  LOP3.LUT R8, R14.reuse, R9, RZ, 0x3c, !PT ;  /* 0x000000090e087212 */ /* 0x040fe400078e3cff */
[----:B------:R-:W-:-:S02]  /*0990*/  LOP3.LUT R9, R14, R25, RZ, 0x3c, !PT ;  /* 0x000000190e097212 */ /* 0x000fc400078e3cff */
[----:B------:R-:W-:Y:S02]  /*09a0*/  SHF.R.U32.HI R10, RZ, 0x1e, R10 ;  /* 0x0000001eff0a7819 */ /* 0x000fe4000001160a */
[C---:B------:R-:W-:Y:S02]  /*09b0*/  LOP3.LUT R24, R25.reuse, R24, RZ, 0x3c, !PT ;  /* 0x0000001819187212 */ /* 0x040fe400078e3cff */
[----:B------:R-:W0:Y:S01]  /*09c0*/  I2F.F64.S64 R8, R8 ;  /* 0x0000000800087312 */ /* 0x000e220000301c00 */
[----:B------:R-:W-:Y:S02]  /*09d0*/  LEA.HI R25, R25, R10, RZ, 0x1 ;  /* 0x0000000a19197211 */ /* 0x000fe400078f08ff */
[----:B------:R-:W-:-:S03]  /*09e0*/  ISETP.GE.AND P1, PT, R24, RZ, PT ;  /* 0x000000ff1800720c */ /* 0x000fc60003f26270 */
[----:B------:R-:W-:-:S04]  /*09f0*/  IMAD.MOV R10, RZ, RZ, -R25 ;  /* 0x000000ffff0a7224 */ /* 0x000fc800078e0a19 */
[----:B------:R-:W-:Y:S01]  /*0a00*/  @!P0 IMAD.MOV.U32 R25, RZ, RZ, R10 ;  /* 0x000000ffff198224 */ /* 0x000fe200078e000a */
[----:B0-----:R-:W-:-:S10]  /*0a10*/  DMUL R14, R8, UR6 ;  /* 0x00000006080e7c28 */ /* 0x001fd40008000000 */
[----:B------:R-:W0:Y:S02]  /*0a20*/  F2F.F32.F64 R14, R14 ;  /* 0x0000000e000e7310 */ /* 0x000e240000301000 */
[----:B0-----:R-:W-:-:S07]  /*0a30*/  FSEL R8, -R14, R14, !P1 ;  /* 0x0000000e0e087208 */ /* 0x001fce0004800100 */
.L_x_3:
[----:B------:R-:W-:Y:S05]  /*0a40*/  BSYNC.RECONVERGENT B1 ;  /* 0x0000000000017941 */ /* 0x000fea0003800200 */
.L_x_2:
[C---:B------:R-:W-:Y:S01]  /*0a50*/  LOP3.LUT R14, R25.reuse, 0x1, RZ, 0xc0, !PT ;  /* 0x00000001190e7812 */ /* 0x040fe200078ec0ff */
[----:B------:R-:W-:Y:S02]  /*0a60*/  IMAD.MOV.U32 R10, RZ, RZ, 0x37cbac00 ;  /* 0x37cbac00ff0a7424 */ /* 0x000fe400078e00ff */
[----:B------:R-:W-:Y:S01]  /*0a70*/  FMUL R9, R8, R8 ;  /* 0x0000000808097220 */ /* 0x000fe20000400000 */
[----:B------:R-:W-:Y:S01]  /*0a80*/  VIADD R25, R25, 0x1 ;  /* 0x0000000119197836 */ /* 0x000fe20000000000 */
[----:B------:R-:W-:Y:S01]  /*0a90*/  ISETP.NE.U32.AND P0, PT, R14, 0x1, PT ;  /* 0x000000010e00780c */ /* 0x000fe20003f05070 */
[----:B------:R-:W-:Y:S02]  /*0aa0*/  IMAD.MOV.U32 R14, RZ, RZ, 0x3c0885e4 ;  /* 0x3c0885e4ff0e7424 */ /* 0x000fe400078e00ff */
[----:B------:R-:W-:Y:S01]  /*0ab0*/  FFMA R15, R9, R10, -0.0013887860113754868507 ;  /* 0xbab607ed090f7423 */ /* 0x000fe2000000000a */
[----:B------:R-:W-:Y:S01]  /*0ac0*/  BSSY.RECONVERGENT B1, `(.L_x_7) ;  /* 0x000006f000017945 */ /* 0x000fe20003800200 */
[----:B------:R-:W-:Y:S01]  /*0ad0*/  LOP3.LUT P1, RZ, R25, 0x2, RZ, 0xc0, !PT ;  /* 0x0000000219ff7812 */ /* 0x000fe2000782c0ff */
[----:B------:R-:W-:Y:S01]  /*0ae0*/  FMUL R25, R12, 0.63661974668502807617 ;  /* 0x3f22f9830c197820 */ /* 0x000fe20000400000 */
[----:B------:R-:W-:-:S02]  /*0af0*/  FSEL R26, R14, 0.041666727513074874878, !P0 ;  /* 0x3d2aaabb0e1a7808 */ /* 0x000fc40004000000 */
[----:B------:R-:W-:Y:S02]  /*0b00*/  FSEL R24, R15, -0.00019574658654164522886, P0 ;  /* 0xb94d41530f187808 */ /* 0x000fe40000000000 */
[----:B------:R-:W-:Y:S01]  /*0b10*/  FSEL R15, R8, 1, !P0 ;  /* 0x3f800000080f7808 */ /* 0x000fe20004000000 */
[----:B------:R-:W0:Y:S02]  /*0b20*/  F2I.NTZ R25, R25 ;  /* 0x0000001900197305 */ /* 0x000e240000203100 */
[----:B------:R-:W-:Y:S01]  /*0b30*/  FFMA R26, R9, R24, R26 ;  /* 0x00000018091a7223 */ /* 0x000fe2000000001a */
[----:B------:R-:W-:-:S05]  /*0b40*/  IMAD.MOV.U32 R24, RZ, RZ, 0x3e2aaaa8 ;  /* 0x3e2aaaa8ff187424 */ /* 0x000fca00078e00ff */
[----:B------:R-:W-:Y:S02]  /*0b50*/  FSEL R8, -R24, -0.4999999701976776123, !P0 ;  /* 0xbeffffff18087808 */ /* 0x000fe40004000100 */
[----:B------:R-:W-:-:S03]  /*0b60*/  FSETP.GE.AND P0, PT, |R12|, 105615, PT ;  /* 0x47ce47800c00780b */ /* 0x000fc60003f06200 */
[C---:B------:R-:W-:Y:S01]  /*0b70*/  FFMA R26, R9.reuse, R26, R8 ;  /* 0x0000001a091a7223 */ /* 0x040fe20000000008 */
[----:B------:R-:W-:Y:S01]  /*0b80*/  FFMA R8, R9, R15, RZ ;  /* 0x0000000f09087223 */ /* 0x000fe200000000ff */
[----:B0-----:R-:W-:-:S03]  /*0b90*/  I2FP.F32.S32 R9, R25 ;  /* 0x0000001900097245 */ /* 0x001fc60000201400 */
[----:B------:R-:W-:Y:S02]  /*0ba0*/  FFMA R15, R8, R26, R15 ;  /* 0x0000001a080f7223 */ /* 0x000fe4000000000f */
[C---:B------:R-:W-:Y:S02]  /*0bb0*/  FFMA R8, R9.reuse, -1.5707962512969970703, R12 ;  /* 0xbfc90fda09087823 */ /* 0x040fe4000000000c */
[----:B------:R-:W-:Y:S02]  /*0bc0*/  @P1 FADD R15, RZ, -R15 ;  /* 0x8000000fff0f1221 */ /* 0x000fe40000000000 */
[----:B------:R-:W-:-:S04]  /*0bd0*/  FFMA R8, R9, -7.5497894158615963534e-08, R8 ;  /* 0xb3a2216809087823 */ /* 0x000fc80000000008 */
[----:B------:R-:W-:Y:S01]  /*0be0*/  FFMA R28, R9, -5.3903029534742383927e-15, R8 ;  /* 0xa7c234c5091c7823 */ /* 0x000fe20000000008 */
[----:B------:R-:W-:Y:S06]  /*0bf0*/  @!P0 BRA `(.L_x_8) ;  /* 0x00000004006c8947 */ /* 0x000fec0003800000 */
[----:B------:R-:W-:-:S13]  /*0c00*/  FSETP.NEU.AND P0, PT, |R12|, +INF , PT ;  /* 0x7f8000000c00780b */ /* 0x000fda0003f0d200 */
[----:B------:R-:W-:Y:S01]  /*0c10*/  @!P0 FMUL R28, RZ, R12 ;  /* 0x0000000cff1c8220 */ /* 0x000fe20000400000 */
[----:B------:R-:W-:Y:S01]  /*0c20*/  @!P0 MOV R25, RZ ;  /* 0x000000ff00198202 */ /* 0x000fe20000000f00 */
[----:B------:R-:W-:Y:S06]  /*0c30*/  @!P0 BRA `(.L_x_8) ;  /* 0x00000004005c8947 */ /* 0x000fec0003800000 */
[----:B------:R-:W-:Y:S01]  /*0c40*/  IMAD.SHL.U32 R26, R12, 0x100, RZ ;  /* 0x000001000c1a7824 */ /* 0x000fe200078e00ff */
[----:B------:R-:W-:Y:S01]  /*0c50*/  UMOV UR5, URZ ;  /* 0x000000ff00057c82 */ /* 0x000fe20008000000 */
[----:B------:R-:W-:Y:S02]  /*0c60*/  IMAD.MOV.U32 R27, RZ, RZ, RZ ;  /* 0x000000ffff1b7224 */ /* 0x000fe400078e00ff */
[----:B------:R-:W-:Y:S01]  /*0c70*/  IMAD.MOV.U32 R25, RZ, RZ, RZ ;  /* 0x000000ffff197224 */ /* 0x000fe200078e00ff */
[----:B------:R-:W-:-:S07]  /*0c80*/  LOP3.LUT R26, R26, 0x80000000, RZ, 0xfc, !PT ;  /* 0x800000001a1a7812 */ /* 0x000fce00078efcff */
.L_x_9:
[----:B------:R-:W0:Y:S02]  /*0c90*/  LDC.64 R8, c[0x4][RZ] ;  /* 0x01000000ff087b82 */ /* 0x000e240000000a00 */
[----:B0-----:R-:W-:-:S05]  /*0ca0*/  IMAD.WIDE.U32 R28, R25, 0x4, R8 ;  /* 0x00000004191c7825 */ /* 0x001fca00078e0008 */
[----:B------:R-:W2:Y:S02]  /*0cb0*/  LDG.E.CONSTANT R9, desc[UR8][R28.64] ;  /* 0x000000081c097981 */ /* 0x000ea4000c1e9900 */
[----:B--2---:R-:W-:-:S03]  /*0cc0*/  IMAD.WIDE.U32 R8, R9, R26, RZ ;  /* 0x0000001a09087225 */ /* 0x004fc600078e00ff */
[----:B------:R-:W-:Y:S01]  /*0cd0*/  IADD3 R28, P0, PT, R8, R27, RZ ;  /* 0x0000001b081c7210 */ /* 0x000fe20007f1e0ff */
[C---:B------:R-:W-:Y:S02]  /*0ce0*/  IMAD.SHL.U32 R8, R25.reuse, 0x4, RZ ;  /* 0x0000000419087824 */ /* 0x040fe400078e00ff */
[----:B------:R-:W-:Y:S01]  /*0cf0*/  VIADD R25, R25, 0x1 ;  /* 0x0000000119197836 */ /* 0x000fe20000000000 */
[----:B------:R-:W-:Y:S02]  /*0d00*/  IADD3.X R27, PT, PT, R9, UR5, RZ, P0, !PT ;  /* 0x00000005091b7c10 */ /* 0x000fe400087fe4ff */
[C---:B------:R-:W-:Y:S02]  /*0d10*/  ISETP.EQ.AND P1, PT, R8.reuse, RZ, PT ;  /* 0x000000ff0800720c */ /* 0x040fe40003f22270 */
[----:B------:R-:W-:Y:S02]  /*0d20*/  ISETP.NE.AND P0, PT, R25, 0x6, PT ;  /* 0x000000061900780c */ /* 0x000fe40003f05270 */
[----:B------:R-:W-:-:S02]  /*0d30*/  ISETP.EQ.AND P2, PT, R8, 0x4, PT ;  /* 0x000000040800780c */ /* 0x000fc40003f42270 */
[C---:B------:R-:W-:Y:S02]  /*0d40*/  ISETP.EQ.AND P3, PT, R8.reuse, 0x8, PT ;  /* 0x000000080800780c */ /* 0x040fe40003f62270 */
[C---:B------:R-:W-:Y:S02]  /*0d50*/  ISETP.EQ.AND P4, PT, R8.reuse, 0xc, PT ;  /* 0x0000000c0800780c */ /* 0x040fe40003f82270 */
[C---:B------:R-:W-:Y:S02]  /*0d60*/  ISETP.EQ.AND P5, PT, R8.reuse, 0x10, PT ;  /* 0x000000100800780c */ /* 0x040fe40003fa2270 */
[----:B------:R-:W-:Y:S01]  /*0d70*/  ISETP.EQ.AND P6, PT, R8, 0x14, PT ;  /* 0x000000140800780c */ /* 0x000fe20003fc2270 */
[----:B------:R-:W-:-:S04]  /*0d80*/  @P1 IMAD.MOV.U32 R6, RZ, RZ, R28 ;  /* 0x000000ffff061224 */ /* 0x000fc800078e001c */
[--C-:B------:R-:W-:Y:S02]  /*0d90*/  @P2 IMAD.MOV.U32 R0, RZ, RZ, R28.reuse ;  /* 0x000000ffff002224 */ /* 0x100fe400078e001c */
[--C-:B------:R-:W-:Y:S02]  /*0da0*/  @P3 IMAD.MOV.U32 R2, RZ, RZ, R28.reuse ;  /* 0x000000ffff023224 */ /* 0x100fe400078e001c */
[----:B------:R-:W-:Y:S02]  /*0db0*/  @P4 MOV R3, R28 ;  /* 0x0000001c00034202 */ /* 0x000fe40000000f00 */
[--C-:B------:R-:W-:Y:S02]  /*0dc0*/  @P5 IMAD.MOV.U32 R4, RZ, RZ, R28.reuse ;  /* 0x000000ffff045224 */ /* 0x100fe400078e001c */
[----:B------:R-:W-:Y:S01]  /*0dd0*/  @P6 IMAD.MOV.U32 R5, RZ, RZ, R28 ;  /* 0x000000ffff056224 */ /* 0x000fe200078e001c */
[----:B------:R-:W-:Y:S06]  /*0de0*/  @P0 BRA `(.L_x_9) ;  /* 0xfffffffc00a80947 */ /* 0x000fec000383ffff */
        /* <DEDUP_REMOVED lines=13> */
[--C-:B------:R-:W-:Y:S01]  /*0ec0*/  @P3 IMAD.MOV.U32 R25, RZ, RZ, R6.reuse ;  /* 0x000000ffff193224 */ /* 0x100fe200078e0006 */
[C---:B------:R-:W-:Y:S01]  /*0ed0*/  ISETP.EQ.AND P3, PT, R9.reuse, -0x4, PT ;  /* 0xfffffffc0900780c */ /* 0x040fe20003f62270 */
[----:B------:R-:W-:Y:S02]  /*0ee0*/  @P4 IMAD.MOV.U32 R26, RZ, RZ, R6 ;  /* 0x000000ffff1a4224 */ /* 0x000fe400078e0006 */
[--C-:B------:R-:W-:Y:S01]  /*0ef0*/  @P4 IMAD.MOV.U32 R25, RZ, RZ, R0.reuse ;  /* 0x000000ffff194224 */ /* 0x100fe200078e0000 */
[----:B------:R-:W-:Y:S01]  /*0f00*/  ISETP.EQ.AND P4, PT, R9, 0x4, PT ;  /* 0x000000040900780c */ /* 0x000fe20003f82270 */
[----:B------:R-:W-:Y:S01]  /*0f10*/  @P2 IMAD.MOV.U32 R26, RZ, RZ, R0 ;  /* 0x000000ffff1a2224 */ /* 0x000fe200078e0000 */
[----:B------:R-:W-:Y:S01]  /*0f20*/  @P2 MOV R25, R2 ;  /* 0x0000000200192202 */ /* 0x000fe20000000f00 */
[----:B------:R-:W-:Y:S02]  /*0f30*/  @P1 IMAD.MOV.U32 R26, RZ, RZ, R2 ;  /* 0x000000ffff1a1224 */ /* 0x000fe400078e0002 */
[----:B------:R-:W-:-:S02]  /*0f40*/  @P1 IMAD.MOV.U32 R25, RZ, RZ, R3 ;  /* 0x000000ffff191224 */ /* 0x000fc400078e0003 */
[----:B------:R-:W-:Y:S02]  /*0f50*/  @P0 IMAD.MOV.U32 R26, RZ, RZ, R3 ;  /* 0x000000ffff1a0224 */ /* 0x000fe400078e0003 */
[--C-:B------:R-:W-:Y:S02]  /*0f60*/  @P0 IMAD.MOV.U32 R25, RZ, RZ, R4.reuse ;  /* 0x000000ffff190224 */ /* 0x100fe400078e0004 */
[----:B------:R-:W-:Y:S02]  /*0f70*/  @P3 IMAD.MOV.U32 R26, RZ, RZ, R4 ;  /* 0x000000ffff1a3224 */ /* 0x000fe400078e0004 */
[--C-:B------:R-:W-:Y:S02]  /*0f80*/  @P3 IMAD.MOV.U32 R25, RZ, RZ, R5.reuse ;  /* 0x000000ffff193224 */ /* 0x100fe400078e0005 */
[----:B------:R-:W-:Y:S01]  /*0f90*/  @P5 IMAD.MOV.U32 R26, RZ, RZ, R5 ;  /* 0x000000ffff1a5224 */ /* 0x000fe200078e0005 */
[----:B------:R-:W-:Y:S01]  /*0fa0*/  @P4 MOV R26, R27 ;  /* 0x0000001b001a4202 */ /* 0x000fe20000000f00 */
[----:B------:R-:W-:Y:S01]  /*0fb0*/  @P5 IMAD.MOV.U32 R25, RZ, RZ, R27 ;  /* 0x000000ffff195224 */ /* 0x000fe200078e001b */
[----:B------:R-:W-:Y:S06]  /*0fc0*/  @!P6 BRA `(.L_x_11) ;  /* 0x00000000002ce947 */ /* 0x000fec0003800000 */
[----:B------:R-:W-:Y:S01]  /*0fd0*/  ISETP.EQ.AND P6, PT, R9, 0x8, PT ;  /* 0x000000080900780c */ /* 0x000fe20003fc2270 */
[----:B------:R-:W-:Y:S01]  /*0fe0*/  @P2 IMAD.MOV.U32 R9, RZ, RZ, R6 ;  /* 0x000000ffff092224 */ /* 0x000fe200078e0006 */
[----:B------:R-:W-:Y:S01]  /*0ff0*/  LOP3.LUT R8, R8, 0x1f, RZ, 0xc0, !PT ;  /* 0x0000001f08087812 */ /* 0x000fe200078ec0ff */
[----:B------:R-:W-:Y:S02]  /*1000*/  @P1 IMAD.MOV.U32 R9, RZ, RZ, R0 ;  /* 0x000000ffff091224 */ /* 0x000fe400078e0000 */
[----:B------:R-:W-:Y:S01]  /*1010*/  @P0 IMAD.MOV.U32 R9, RZ, RZ, R2 ;  /* 0x000000ffff090224 */ /* 0x000fe200078e0002 */
[----:B------:R-:W-:Y:S01]  /*1020*/  SHF.L.W.U32.HI R25, R26, R8, R25 ;  /* 0x000000081a197219 */ /* 0x000fe20000010e19 */
[----:B------:R-:W-:Y:S02]  /*1030*/  @P3 IMAD.MOV.U32 R9, RZ, RZ, R3 ;  /* 0x000000ffff093224 */ /* 0x000fe400078e0003 */
[----:B------:R-:W-:Y:S02]  /*1040*/  @P5 IMAD.MOV.U32 R9, RZ, RZ, R4 ;  /* 0x000000ffff095224 */ /* 0x000fe400078e0004 */
[----:B------:R-:W-:-:S02]  /*1050*/  @P4 IMAD.MOV.U32 R9, RZ, RZ, R5 ;  /* 0x000000ffff094224 */ /* 0x000fc400078e0005 */
[----:B------:R-:W-:-:S05]  /*1060*/  @P6 IMAD.MOV.U32 R9, RZ, RZ, R27 ;  /* 0x000000ffff096224 */ /* 0x000fca00078e001b */
[----:B------:R-:W-:-:S07]  /*1070*/  SHF.L.W.U32.HI R26, R9, R8, R26 ;  /* 0x00000008091a7219 */ /* 0x000fce0000010e1a */
.L_x_11:
[----:B------:R-:W-:Y:S05]  /*1080*/  BSYNC.RECONVERGENT B2 ;  /* 0x0000000000027941 */ /* 0x000fea0003800200 */
.L_x_10:
[C-C-:B------:R-:W-:Y:S01]  /*1090*/  SHF.L.W.U32.HI R9, R26.reuse, 0x2, R25.reuse ;  /* 0x000000021a097819 */ /* 0x140fe20000010e19 */
[----:B------:R-:W-:Y:S01]  /*10a0*/  IMAD.SHL.U32 R8, R26, 0x4, RZ ;  /* 0x000000041a087824 */ /* 0x000fe200078e00ff */
[----:B------:R-:W-:Y:S01]  /*10b0*/  SHF.R.U32.HI R28, RZ, 0x1e, R25 ;  /* 0x0000001eff1c7819 */ /* 0x000fe20000011619 */
[----:B------:R-:W-:Y:S01]  /*10c0*/  UMOV UR6, 0x54442d19 ;  /* 0x54442d1900067882 */ /* 0x000fe20000000000 */
[----:B------:R-:W-:Y:S01]  /*10d0*/  SHF.R.S32.HI R26, RZ, 0x1f, R9 ;  /* 0x0000001fff1a7819 */ /* 0x000fe20000011409 */
[----:B------:R-:W-:Y:S01]  /*10e0*/  UMOV UR7, 0x3bf921fb ;  /* 0x3bf921fb00077882 */ /* 0x000fe20000000000 */
[----:B------:R-:W-:Y:S02]  /*10f0*/  ISETP.GE.AND P0, PT, R12, RZ, PT ;  /* 0x000000ff0c00720c */ /* 0x000fe40003f06270 */
[C---:B------:R-:W-:Y:S02]  /*1100*/  LOP3.LUT R12, R9.reuse, R12, RZ, 0x3c, !PT ;  /* 0x0000000c090c7212 */ /* 0x040fe400078e3cff */
[----:B------:R-:W-:-:S02]  /*1110*/  LEA.HI R25, R9, R28, RZ, 0x1 ;  /* 0x0000001c09197211 */ /* 0x000fc400078f08ff */
[C---:B------:R-:W-:Y:S02]  /*1120*/  LOP3.LUT R9, R26.reuse, R9, RZ, 0x3c, !PT ;  /* 0x000000091a097212 */ /* 0x040fe400078e3cff */
[----:B------:R-:W-:Y:S02]  /*1130*/  LOP3.LUT R8, R26, R8, RZ, 0x3c, !PT ;  /* 0x000000081a087212 */ /* 0x000fe400078e3cff */
[----:B------:R-:W-:Y:S02]  /*1140*/  ISETP.GE.AND P1, PT, R12, RZ, PT ;  /* 0x000000ff0c00720c */ /* 0x000fe40003f26270 */
[----:B------:R-:W-:Y:S02]  /*1150*/  IADD3 R12, PT, PT, -R25, RZ, RZ ;  /* 0x000000ff190c7210 */ /* 0x000fe40007ffe1ff */
[----:B------:R-:W0:Y:S03]  /*1160*/  I2F.F64.S64 R8, R8 ;  /* 0x0000000800087312 */ /* 0x000e260000301c00 */
[----:B------:R-:W-:Y:S01]  /*1170*/  @!P0 IMAD.MOV.U32 R25, RZ, RZ, R12 ;  /* 0x000000ffff198224 */ /* 0x000fe200078e000c */
[----:B0-----:R-:W-:-:S10]  /*1180*/  DMUL R26, R8, UR6 ;  /* 0x00000006081a7c28 */ /* 0x001fd40008000000 */
[----:B------:R-:W0:Y:S02]  /*1190*/  F2F.F32.F64 R26, R26 ;  /* 0x0000001a001a7310 */ /* 0x000e240000301000 */
[----:B0-----:R-:W-:-:S07]  /*11a0*/  FSEL R28, -R26, R26, !P1 ;  /* 0x0000001a1a1c7208 */ /* 0x001fce0004800100 */
.L_x_8:
[----:B------:R-:W-:Y:S05]  /*11b0*/  BSYNC.RECONVERGENT B1 ;  /* 0x0000000000017941 */ /* 0x000fea0003800200 */
.L_x_7:
[C---:B------:R-:W-:Y:S01]  /*11c0*/  LOP3.LUT R8, R25.reuse, 0x1, RZ, 0xc0, !PT ;  /* 0x0000000119087812 */ /* 0x040fe200078ec0ff */
[----:B------:R-:W-:Y:S02]  /*11d0*/  VIADD R25, R25, 0x1 ;  /* 0x0000000119197836 */ /* 0x000fe40000000000 */
[----:B------:R-:W-:Y:S01]  /*11e0*/  FMUL R9, R28, R28 ;  /* 0x0000001c1c097220 */ /* 0x000fe20000400000 */
[----:B------:R-:W-:Y:S01]  /*11f0*/  BSSY.RECONVERGENT B1, `(.L_x_12) ;  /* 0x0000070000017945 */ /* 0x000fe20003800200 */
[----:B------:R-:W-:Y:S02]  /*1200*/  ISETP.NE.U32.AND P0, PT, R8, 0x1, PT ;  /* 0x000000010800780c */ /* 0x000fe40003f05070 */
[----:B------:R-:W-:Y:S01]  /*1210*/  LOP3.LUT P1, RZ, R25, 0x2, RZ, 0xc0, !PT ;  /* 0x0000000219ff7812 */ /* 0x000fe2000782c0ff */
[----:B------:R-:W-:Y:S01]  /*1220*/  FMUL R25, R13, 0.63661974668502807617 ;  /* 0x3f22f9830d197820 */ /* 0x000fe20000400000 */
[----:B------:R-:W-:Y:S01]  /*1230*/  FFMA R8, R9, R10, -0.0013887860113754868507 ;  /* 0xbab607ed09087423 */ /* 0x000fe2000000000a */
[----:B------:R-:W-:-:S02]  /*1240*/  FSEL R12, R14, 0.041666727513074874878, !P0 ;  /* 0x3d2aaabb0e0c7808 */ /* 0x000fc40004000000 */
[----:B------:R-:W-:Y:S02]  /*1250*/  FSEL R27, -R24, -0.4999999701976776123, !P0 ;  /* 0xbeffffff181b7808 */ /* 0x000fe40004000100 */
[----:B------:R-:W0:Y:S01]  /*1260*/  F2I.NTZ R25, R25 ;  /* 0x0000001900197305 */ /* 0x000e220000203100 */
[----:B------:R-:W-:-:S05]  /*1270*/  FSEL R8, R8, -0.00019574658654164522886, P0 ;  /* 0xb94d415308087808 */ /* 0x000fca0000000000 */
[----:B------:R-:W-:Y:S01]  /*1280*/  FFMA R8, R9, R8, R12 ;  /* 0x0000000809087223 */ /* 0x000fe2000000000c */
[----:B------:R-:W-:Y:S02]  /*1290*/  FSEL R12, R28, 1, !P0 ;  /* 0x3f8000001c0c7808 */ /* 0x000fe40004000000 */
[----:B------:R-:W-:Y:S01]  /*12a0*/  FSETP.GE.AND P0, PT, |R13|, 105615, PT ;  /* 0x47ce47800d00780b */ /* 0x000fe20003f06200 */
[C---:B------:R-:W-:Y:S02]  /*12b0*/  FFMA R8, R9.reuse, R8, R27 ;  /* 0x0000000809087223 */ /* 0x040fe4000000001b */
        /* <DEDUP_REMOVED lines=17> */
.L_x_14:
        /* <DEDUP_REMOVED lines=14> */
[----:B------:R-:W-:Y:S02]  /*14b0*/  ISETP.EQ.AND P6, PT, R8, 0x14, PT ;  /* 0x000000140800780c */ /* 0x000fe40003fc2270 */
[----:B------:R-:W-:-:S03]  /*14c0*/  @P1 MOV R6, R28 ;  /* 0x0000001c00061202 */ /* 0x000fc60000000f00 */
[--C-:B------:R-:W-:Y:S02]  /*14d0*/  @P2 IMAD.MOV.U32 R0, RZ, RZ, R28.reuse ;  /* 0x000000ffff002224 */ /* 0x100fe400078e001c */
[--C-:B------:R-:W-:Y:S02]  /*14e0*/  @P3 IMAD.MOV.U32 R2, RZ, RZ, R28.reuse ;  /* 0x000000ffff023224 */ /* 0x100fe400078e001c */
[--C-:B------:R-:W-:Y:S02]  /*14f0*/  @P4 IMAD.MOV.U32 R3, RZ, RZ, R28.reuse ;  /* 0x000000ffff034224 */ /* 0x100fe400078e001c */
        /* <DEDUP_REMOVED lines=40> */
[----:B------:R-:W-:Y:S01]  /*1780*/  @P5 IMAD.MOV.U32 R25, RZ, RZ, R4 ;  /* 0x000000ffff195224 */ /* 0x000fe200078e0004 */
[----:B------:R-:W-:-:S03]  /*1790*/  @P4 MOV R25, R5 ;  /* 0x0000000500194202 */ /* 0x000fc60000000f00 */
[----:B------:R-:W-:-:S05]  /*17a0*/  @P6 IMAD.MOV.U32 R25, RZ, RZ, R27 ;  /* 0x000000ffff196224 */ /* 0x000fca00078e001b */
[----:B------:R-:W-:-:S07]  /*17b0*/  SHF.L.W.U32.HI R26, R25, R8, R26 ;  /* 0x00000008191a7219 */ /* 0x000fce0000010e1a */
.L_x_16:
[----:B------:R-:W-:Y:S05]  /*17c0*/  BSYNC.RECONVERGENT B2 ;  /* 0x0000000000027941 */ /* 0x000fea0003800200 */
.L_x_15:
[C-C-:B------:R-:W-:Y:S01]  /*17d0*/  SHF.L.W.U32.HI R8, R26.reuse, 0x2, R9.reuse ;  /* 0x000000021a087819 */ /* 0x140fe20000010e09 */
[----:B------:R-:W-:Y:S01]  /*17e0*/  IMAD.SHL.U32 R26, R26, 0x4, RZ ;  /* 0x000000041a1a7824 */ /* 0x000fe200078e00ff */
[----:B------:R-:W-:Y:S01]  /*17f0*/  SHF.R.U32.HI R9, RZ, 0x1e, R9 ;  /* 0x0000001eff097819 */ /* 0x000fe20000011609 */
[----:B------:R-:W-:Y:S01]  /*1800*/  UMOV UR6, 0x54442d19 ;  /* 0x54442d1900067882 */ /* 0x000fe20000000000 */
[----:B------:R-:W-:Y:S01]  /*1810*/  SHF.R.S32.HI R27, RZ, 0x1f, R8 ;  /* 0x0000001fff1b7819 */ /* 0x000fe20000011408 */
[----:B------:R-:W-:Y:S01]  /*1820*/  UMOV UR7, 0x3bf921fb ;  /* 0x3bf921fb00077882 */ /* 0x000fe20000000000 */
[----:B------:R-:W-:Y:S02]  /*1830*/  ISETP.GE.AND P0, PT, R13, RZ, PT ;  /* 0x000000ff0d00720c */ /* 0x000fe40003f06270 */
[C---:B------:R-:W-:Y:S02]  /*1840*/  LEA.HI R25, R8.reuse, R9, RZ, 0x1 ;  /* 0x0000000908197211 */ /* 0x040fe400078f08ff */
[----:B------:R-:W-:-:S02]  /*1850*/  LOP3.LUT R13, R8, R13, RZ, 0x3c, !PT ;  /* 0x0000000d080d7212 */ /* 0x000fc400078e3cff */
[C---:B------:R-:W-:Y:S02]  /*1860*/  LOP3.LUT R9, R27.reuse, R8, RZ, 0x3c, !PT ;  /* 0x000000081b097212 */ /* 0x040fe400078e3cff */
[----:B------:R-:W-:Y:S02]  /*1870*/  LOP3.LUT R8, R27, R26, RZ, 0x3c, !PT ;  /* 0x0000001a1b087212 */ /* 0x000fe400078e3cff */
[----:B------:R-:W-:Y:S01]  /*1880*/  ISETP.GE.AND P1, PT, R13, RZ, PT ;  /* 0x000000ff0d00720c */ /* 0x000fe20003f26270 */
[----:B------:R-:W-:-:S03]  /*1890*/  IMAD.MOV R13, RZ, RZ, -R25 ;  /* 0x000000ffff0d7224 */ /* 0x000fc600078e0a19 */
[----:B------:R-:W0:Y:S01]  /*18a0*/  I2F.F64.S64 R8, R8 ;  /* 0x0000000800087312 */ /* 0x000e220000301c00 */
[----:B------:R-:W-:Y:S01]  /*18b0*/  @!P0 IMAD.MOV.U32 R25, RZ, RZ, R13 ;  /* 0x000000ffff198224 */ /* 0x000fe200078e000d */
[----:B0-----:R-:W-:-:S10]  /*18c0*/  DMUL R26, R8, UR6 ;  /* 0x00000006081a7c28 */ /* 0x001fd40008000000 */
[----:B------:R-:W0:Y:S02]  /*18d0*/  F2F.F32.F64 R26, R26 ;  /* 0x0000001a001a7310 */ /* 0x000e240000301000 */
[----:B0-----:R-:W-:-:S07]  /*18e0*/  FSEL R28, -R26, R26, !P1 ;  /* 0x0000001a1a1c7208 */ /* 0x001fce0004800100 */
.L_x_13:
[----:B------:R-:W-:Y:S05]  /*18f0*/  BSYNC.RECONVERGENT B1 ;  /* 0x0000000000017941 */ /* 0x000fea0003800200 */
.L_x_12:
[C---:B------:R-:W-:Y:S01]  /*1900*/  LOP3.LUT R8, R25.reuse, 0x1, RZ, 0xc0, !PT ;  /* 0x0000000119087812 */ /* 0x040fe200078ec0ff */
[----:B------:R-:W-:Y:S01]  /*1910*/  VIADD R25, R25, 0x1 ;  /* 0x0000000119197836 */ /* 0x000fe20000000000 */
[----:B------:R-:W-:Y:S02]  /*1920*/  BSSY.RECONVERGENT B1, `(.L_x_17) ;  /* 0x0000071000017945 */ /* 0x000fe40003800200 */
[----:B------:R-:W-:Y:S01]  /*1930*/  ISETP.NE.U32.AND P0, PT, R8, 0x1, PT ;  /* 0x000000010800780c */ /* 0x000fe20003f05070 */
[----:B------:R-:W-:Y:S01]  /*1940*/  FMUL R8, R28, R28 ;  /* 0x0000001c1c087220 */ /* 0x000fe20000400000 */
[----:B------:R-:W-:Y:S01]  /*1950*/  LOP3.LUT P1, RZ, R25, 0x2, RZ, 0xc0, !PT ;  /* 0x0000000219ff7812 */ /* 0x000fe2000782c0ff */
[----:B------:R-:W-:Y:S01]  /*1960*/  FMUL R25, R11, 0.63661974668502807617 ;  /* 0x3f22f9830b197820 */ /* 0x000fe20000400000 */
[----:B------:R-:W-:Y:S01]  /*1970*/  FSEL R13, R14, 0.041666727513074874878, !P0 ;  /* 0x3d2aaabb0e0d7808 */ /* 0x000fe20004000000 */
[----:B------:R-:W-:Y:S01]  /*1980*/  FFMA R9, R8, R10, -0.0013887860113754868507 ;  /* 0xbab607ed08097423 */ /* 0x000fe2000000000a */
[----:B------:R-:W-:-:S03]  /*1990*/  FSEL R26, -R24, -0.4999999701976776123, !P0 ;  /* 0xbeffffff181a7808 */ /* 0x000fc60004000100 */
        /* <DEDUP_REMOVED lines=19> */
[----:B------:R-:W-:Y:S01]  /*1ad0*/  MOV R25, RZ ;  /* 0x000000ff00197202 */ /* 0x000fe20000000f00 */
[----:B------:R-:W-:Y:S01]  /*1ae0*/  IMAD.MOV.U32 R27, RZ, RZ, RZ ;  /* 0x000000ffff1b7224 */ /* 0x000fe200078e00ff */
[----:B------:R-:W-:Y:S02]  /*1af0*/  UMOV UR5, URZ ;  /* 0x000000ff00057c82 */ /* 0x000fe40008000000 */
[----:B------:R-:W-:-:S07]  /*1b00*/  LOP3.LUT R26, R26, 0x80000000, RZ, 0xfc, !PT ;  /* 0x800000001a1a7812 */ /* 0x000fce00078efcff */
.L_x_19:
        /* <DEDUP_REMOVED lines=25> */
[----:B------:R-:W-:Y:S02]  /*1ca0*/  LOP3.LUT P6, RZ, R8, 0x1f, RZ, 0xc0, !PT ;  /* 0x0000001f08ff7812 */ /* 0x000fe400078cc0ff */
[----:B------:R-:W-:-:S04]  /*1cb0*/  IADD3 R9, PT, PT, R9, -0x80, RZ ;  /* 0xffffff8009097810 */ /* 0x000fc80007ffe0ff */
        /* <DEDUP_REMOVED lines=13> */
[----:B------:R-:W-:Y:S02]  /*1d90*/  @P2 IMAD.MOV.U32 R26, RZ, RZ, R0 ;  /* 0x000000ffff1a2224 */ /* 0x000fe400078e0000 */
[--C-:B------:R-:W-:Y:S02]  /*1da0*/  @P2 IMAD.MOV.U32 R9, RZ, RZ, R2.reuse ;  /* 0x000000ffff092224 */ /* 0x100fe400078e0002 */
[----:B------:R-:W-:Y:S01]  /*1db0*/  @P1 IMAD.MOV.U32 R26, RZ, RZ, R2 ;  /* 0x000000ffff1a1224 */ /* 0x000fe200078e0002 */
[----:B------:R-:W-:Y:S01]  /*1dc0*/  @P0 MOV R26, R3 ;  /* 0x00000003001a0202 */ /* 0x000fe20000000f00 */
[----:B------:R-:W-:-:S02]  /*1dd0*/  @P1 IMAD.MOV.U32 R9, RZ, RZ, R3 ;  /* 0x000000ffff091224 */ /* 0x000fc400078e0003 */
[--C-:B------:R-:W-:Y:S02]  /*1de0*/  @P0 IMAD.MOV.U32 R9, RZ, RZ, R4.reuse ;  /* 0x000000ffff090224 */ /* 0x100fe400078e0004 */
[----:B------:R-:W-:Y:S02]  /*1df0*/  @P3 IMAD.MOV.U32 R26, RZ, RZ, R4 ;  /* 0x000000ffff1a3224 */ /* 0x000fe400078e0004 */
[--C-:B------:R-:W-:Y:S02]  /*1e00*/  @P3 IMAD.MOV.U32 R9, RZ, RZ, R5.reuse ;  /* 0x000000ffff093224 */ /* 0x100fe400078e0005 */
[----:B------:R-:W-:Y:S02]  /*1e10*/  @P5 IMAD.MOV.U32 R26, RZ, RZ, R5 ;  /* 0x000000ffff1a5224 */ /* 0x000fe400078e0005 */
[--C-:B------:R-:W-:Y:S02]  /*1e20*/  @P5 IMAD.MOV.U32 R9, RZ, RZ, R27.reuse ;  /* 0x000000ffff095224 */ /* 0x100fe400078e001b */
[----:B------:R-:W-:Y:S01]  /*1e30*/  @P4 IMAD.MOV.U32 R26, RZ, RZ, R27 ;  /* 0x000000ffff1a4224 */ /* 0x000fe200078e001b */
[----:B------:R-:W-:Y:S06]  /*1e40*/  @!P6 BRA `(.L_x_21) ;  /* 0x00000000002ce947 */ /* 0x000fec0003800000 */
[----:B------:R-:W-:Y:S01]  /*1e50*/  ISETP.EQ.AND P6, PT, R25, 0x8, PT ;  /* 0x000000081900780c */ /* 0x000fe20003fc2270 */
[----:B------:R-:W-:Y:S01]  /*1e60*/  @P2 IMAD.MOV.U32 R25, RZ, RZ, R6 ;  /* 0x000000ffff192224 */ /* 0x000fe200078e0006 */
[----:B------:R-:W-:Y:S01]  /*1e70*/  LOP3.LUT R8, R8, 0x1f, RZ, 0xc0, !PT ;  /* 0x0000001f08087812 */ /* 0x000fe200078ec0ff */
[----:B------:R-:W-:Y:S01]  /*1e80*/  @P1 IMAD.MOV.U32 R25, RZ, RZ, R0 ;  /* 0x000000ffff191224 */ /* 0x000fe200078e0000 */
[----:B------:R-:W-:Y:S01]  /*1e90*/  @P0 MOV R25, R2 ;  /* 0x0000000200190202 */ /* 0x000fe20000000f00 */
[----:B------:R-:W-:Y:S01]  /*1ea0*/  @P3 IMAD.MOV.U32 R25, RZ, RZ, R3 ;  /* 0x000000ffff193224 */ /* 0x000fe200078e0003 */
[----:B------:R-:W-:Y:S01]  /*1eb0*/  SHF.L.W.U32.HI R9, R26, R8, R9 ;  /* 0x000000081a097219 */ /* 0x000fe20000010e09 */
[----:B------:R-:W-:Y:S02]  /*1ec0*/  @P5 IMAD.MOV.U32 R25, RZ, RZ, R4 ;  /* 0x000000ffff195224 */ /* 0x000fe400078e0004 */
[----:B------:R-:W-:-:S04]  /*1ed0*/  @P4 IMAD.MOV.U32 R25, RZ, RZ, R5 ;  /* 0x000000ffff194224 */ /* 0x000fc800078e0005 */
[----:B------:R-:W-:-:S05]  /*1ee0*/  @P6 IMAD.MOV.U32 R25, RZ, RZ, R27 ;  /* 0x000000ffff196224 */ /* 0x000fca00078e001b */
[----:B------:R-:W-:-:S07]  /*1ef0*/  SHF.L.W.U32.HI R26, R25, R8, R26 ;  /* 0x00000008191a7219 */ /* 0x000fce0000010e1a */
.L_x_21:
[----:B------:R-:W-:Y:S05]  /*1f00*/  BSYNC.RECONVERGENT B2 ;  /* 0x0000000000027941 */ /* 0x000fea0003800200 */
.L_x_20:
        /* <DEDUP_REMOVED lines=18> */
.L_x_18:
[----:B------:R-:W-:Y:S05]  /*2030*/  BSYNC.RECONVERGENT B1 ;  /* 0x0000000000017941 */ /* 0x000fea0003800200 */
.L_x_17:
[----:B------:R-:W2:Y:S01]  /*2040*/  LDG.E R22, desc[UR8][R22.64+0x4] ;  /* 0x0000040816167981 */ /* 0x000ea2000c1e1900 */
[----:B------:R-:W-:Y:S01]  /*2050*/  FMUL R9, R28, R28 ;  /* 0x0000001c1c097220 */ /* 0x000fe20000400000 */
[C---:B------:R-:W-:Y:S01]  /*2060*/  LOP3.LUT R8, R25.reuse, 0x1, RZ, 0xc0, !PT ;  /* 0x0000000119087812 */ /* 0x040fe200078ec0ff */
[----:B------:R-:W-:Y:S02]  /*2070*/  VIADD R25, R25, 0x1 ;  /* 0x0000000119197836 */ /* 0x000fe40000000000 */
[----:B------:R-:W-:Y:S01]  /*2080*/  FFMA R10, R9, R10, -0.0013887860113754868507 ;  /* 0xbab607ed090a7423 */ /* 0x000fe2000000000a */
[----:B------:R-:W-:Y:S02]  /*2090*/  ISETP.NE.U32.AND P0, PT, R8, 0x1, PT ;  /* 0x000000010800780c */ /* 0x000fe40003f05070 */
[----:B------:R-:W-:Y:S02]  /*20a0*/  LOP3.LUT P1, RZ, R25, 0x2, RZ, 0xc0, !PT ;  /* 0x0000000219ff7812 */ /* 0x000fe4000782c0ff */
[----:B------:R-:W-:-:S02]  /*20b0*/  FSEL R14, R14, 0.041666727513074874878, !P0 ;  /* 0x3d2aaabb0e0e7808 */ /* 0x000fc40004000000 */
[----:B------:R-:W-:Y:S02]  /*20c0*/  FSEL R10, R10, -0.00019574658654164522886, P0 ;  /* 0xb94d41530a0a7808 */ /* 0x000fe40000000000 */
[----:B------:R-:W-:Y:S02]  /*20d0*/  FSEL R24, -R24, -0.4999999701976776123, !P0 ;  /* 0xbeffffff18187808 */ /* 0x000fe40004000100 */
[----:B------:R-:W-:Y:S01]  /*20e0*/  FSEL R8, R28, 1, !P0 ;  /* 0x3f8000001c087808 */ /* 0x000fe20004000000 */
[----:B------:R-:W-:-:S04]  /*20f0*/  FFMA R10, R9, R10, R14 ;  /* 0x0000000a090a7223 */ /* 0x000fc8000000000e */
[C---:B------:R-:W-:Y:S01]  /*2100*/  FFMA R10, R9.reuse, R10, R24 ;  /* 0x0000000a090a7223 */ /* 0x040fe20000000018 */
[----:B------:R-:W-:-:S04]  /*2110*/  FFMA R9, R9, R8, RZ ;  /* 0x0000000809097223 */ /* 0x000fc800000000ff */
[----:B------:R-:W-:-:S04]  /*2120*/  FFMA R14, R9, R10, R8 ;  /* 0x0000000a090e7223 */ /* 0x000fc80000000008 */
[----:B------:R-:W-:Y:S01]  /*2130*/  @P1 FADD R14, RZ, -R14 ;  /* 0x8000000eff0e1221 */ /* 0x000fe20000000000 */
[----:B--2---:R-:W-:-:S04]  /*2140*/  SHF.R.U32.HI R22, RZ, 0x2, R22 ;  /* 0x00000002ff167819 */ /* 0x004fc80000011616 */
[----:B------:R-:W-:-:S13]  /*2150*/  ISETP.GE.U32.AND P0, PT, R7, R22, PT ;  /* 0x000000160700720c */ /* 0x000fda0003f06070 */
[----:B------:R-:W-:Y:S05]  /*2160*/  @P0 BRA `(.L_x_22) ;  /* 0x0000002000040947 */ /* 0x000fea0003800000 */
[----:B------:R-:W-:Y:S02]  /*2170*/  CS2R R10, SRZ ;  /* 0x00000000000a7805 */ /* 0x000fe4000001ff00 */
[----:B------:R-:W-:-:S06]  /*2180*/  CS2R R8, SRZ ;  /* 0x0000000000087805 */ /* 0x000fcc000001ff00 */
[----:B------:R-:W2:Y:S02]  /*2190*/  @!P0 LDG.E.128 R8, desc[UR8][R16.64] ;  /* 0x0000000810088981 */ /* 0x000ea4000c1e1d00 */
[----:B--2---:R-:W-:Y:S01]  /*21a0*/  FADD R8, -R15, R8 ;  /* 0x000000080f087221 */ /* 0x004fe20000000100 */
[----:B------:R-:W-:Y:S01]  /*21b0*/  FADD R9, -R12, R9 ;  /* 0x000000090c097221 */ /* 0x000fe20000000100 */
[----:B------:R-:W-:Y:S01]  /*21c0*/  FADD R10, -R13, R10 ;  /* 0x0000000a0d0a7221 */ /* 0x000fe20000000100 */
[----:B------:R-:W-:-:S05]  /*21d0*/  FADD R11, -R14, R11 ;  /* 0x0000000b0e0b7221 */ /* 0x000fca0000000100 */
[----:B------:R0:W-:Y:S01]  /*21e0*/  STG.E.128 desc[UR8][R16.64], R8 ;  /* 0x0000000810007986 */ /* 0x0001e2000c101d08 */
[----:B------:R-:W-:Y:S05]  /*21f0*/  BRA `(.L_x_22) ;  /* 0x0000001c00e07947 */ /* 0x000fea0003800000 */
.L_x_1:
[----:B------:R-:W0:Y:S08]  /*2200*/  LDC.64 R8, c[0x0][0x398] ;  /* 0x0000e600ff087b82 */ /* 0x000e300000000a00 */
[----:B------:R-:W1:Y:S01]  /*2210*/  LDC.64 R22, c[0x0][0x398] ;  /* 0x0000e600ff167b82 */ /* 0x000e620000000a00 */
[----:B0-----:R-:W2:Y:S02]  /*2220*/  LDG.E R8, desc[UR8][R8.64] ;  /* 0x0000000808087981 */ /* 0x001ea4000c1e1900 */
[----:B--2---:R-:W-:-:S05]  /*2230*/  IMAD R13, R8, 0x6, RZ ;  /* 0x00000006080d7824 */ /* 0x004fca00078e02ff */
[C---:B------:R-:W-:Y:S01]  /*2240*/  IADD3 R11, PT, PT, R13.reuse, 0x2, RZ ;  /* 0x000000020d0b7810 */ /* 0x040fe20007ffe0ff */
        /* <DEDUP_REMOVED lines=32> */
[----:B------:R-:W-:Y:S01]  /*2450*/  CS2R R24, SRZ ;  /* 0x0000000000187805 */ /* 0x000fe2000001ff00 */
[----:B------:R-:W0:Y:S03]  /*2460*/  LDCU.64 UR10, c[0x4][URZ] ;  /* 0x01000000ff0a77ac */ /* 0x000e260008000a00 */
[----:B------:R-:W-:Y:S01]  /*2470*/  LOP3.LUT R27, R8, 0x80000000, RZ, 0xfc, !PT ;  /* 0x80000000081b7812 */ /* 0x000fe200078efcff */
[----:B------:R-:W-:Y:S01]  /*2480*/  UMOV UR6, URZ ;  /* 0x000000ff00067c82 */ /* 0x000fe20008000000 */
[----:B------:R-:W-:-:S05]  /*2490*/  UMOV UR5, URZ ;  /* 0x000000ff00057c82 */ /* 0x000fca0008000000 */
.L_x_25:
[----:B0-----:R-:W-:Y:S02]  /*24a0*/  IMAD.U32 R8, RZ, RZ, UR10 ;  /* 0x0000000aff087e24 */ /* 0x001fe4000f8e00ff */
[----:B------:R-:W-:-:S05]  /*24b0*/  IMAD.U32 R9, RZ, RZ, UR11 ;  /* 0x0000000bff097e24 */ /* 0x000fca000f8e00ff */
[----:B------:R-:W2:Y:S01]  /*24c0*/  LDG.E.CONSTANT R8, desc[UR8][R8.64] ;  /* 0x0000000808087981 */ /* 0x000ea2000c1e9900 */
[----:B------:R-:W-:Y:S01]  /*24d0*/  UIADD3 UR5, UPT, UPT, UR5, 0x1, URZ ;  /* 0x0000000105057890 */ /* 0x000fe2000fffe0ff */
[C---:B------:R-:W-:Y:S01]  /*24e0*/  ISETP.EQ.AND P0, PT, R24.reuse, RZ, PT ;  /* 0x000000ff1800720c */ /* 0x040fe20003f02270 */
[----:B------:R-:W-:Y:S01]  /*24f0*/  UIADD3 UR10, UP2, UPT, UR10, 0x4, URZ ;  /* 0x000000040a0a7890 */ /* 0x000fe2000ff5e0ff */
[C---:B------:R-:W-:Y:S01]  /*2500*/  ISETP.EQ.AND P1, PT, R24.reuse, 0x4, PT ;  /* 0x000000041800780c */ /* 0x040fe20003f22270 */
[----:B------:R-:W-:Y:S01]  /*2510*/  UISETP.NE.AND UP1, UPT, UR5, 0x6, UPT ;  /* 0x000000060500788c */ /* 0x000fe2000bf25270 */
[C---:B------:R-:W-:Y:S01]  /*2520*/  ISETP.EQ.AND P2, PT, R24.reuse, 0x8, PT ;  /* 0x000000081800780c */ /* 0x040fe20003f42270 */
[----:B------:R-:W-:Y:S01]  /*2530*/  UIADD3.X UR11, UPT, UPT, URZ, UR11, URZ, UP2, !UPT ;  /* 0x0000000bff0b7290 */ /* 0x000fe200097fe4ff */
[C---:B------:R-:W-:Y:S02]  /*2540*/  ISETP.EQ.AND P3, PT, R24.reuse, 0xc, PT ;  /* 0x0000000c1800780c */ /* 0x040fe40003f62270 */
[----:B------:R-:W-:-:S02]  /*2550*/  ISETP.EQ.AND P4, PT, R24, 0x10, PT ;  /* 0x000000101800780c */ /* 0x000fc40003f82270 */
[C---:B------:R-:W-:Y:S01]  /*2560*/  ISETP.EQ.AND P5, PT, R24.reuse, 0x14, PT ;  /* 0x000000141800780c */ /* 0x040fe20003fa2270 */
[----:B------:R-:W-:Y:S02]  /*2570*/  VIADD R24, R24, 0x4 ;  /* 0x0000000418187836 */ /* 0x000fe40000000000 */
[----:B--2---:R-:W-:-:S03]  /*2580*/  IMAD.WIDE.U32 R14, R8, R27, RZ ;  /* 0x0000001b080e7225 */ /* 0x004fc600078e00ff */
[----:B------:R-:W-:-:S04]  /*2590*/  IADD3 R14, P6, PT, R14, R25, RZ ;  /* 0x000000190e0e7210 */ /* 0x000fc80007fde0ff */
[----:B------:R-:W-:Y:S01]  /*25a0*/  IADD3.X R25, PT, PT, R15, UR6, RZ, P6, !PT ;  /* 0x000000060f197c10 */ /* 0x000fe2000b7fe4ff */
[--C-:B------:R-:W-:Y:S01]  /*25b0*/  @P0 IMAD.MOV.U32 R6, RZ, RZ, R14.reuse ;  /* 0x000000ffff060224 */ /* 0x100fe200078e000e */
[----:B------:R-:W-:Y:S01]  /*25c0*/  @P4 MOV R4, R14 ;  /* 0x0000000e00044202 */ /* 0x000fe20000000f00 */
[--C-:B------:R-:W-:Y:S02]  /*25d0*/  @P1 IMAD.MOV.U32 R0, RZ, RZ, R14.reuse ;  /* 0x000000ffff001224 */ /* 0x100fe400078e000e */
[--C-:B------:R-:W-:Y:S02]  /*25e0*/  @P2 IMAD.MOV.U32 R2, RZ, RZ, R14.reuse ;  /* 0x000000ffff022224 */ /* 0x100fe400078e000e */
[--C-:B------:R-:W-:Y:S02]  /*25f0*/  @P3 IMAD.MOV.U32 R3, RZ, RZ, R14.reuse ;  /* 0x000000ffff033224 */ /* 0x100fe400078e000e */
[----:B------:R-:W-:Y:S01]  /*2600*/  @P5 IMAD.MOV.U32 R5, RZ, RZ, R14 ;  /* 0x000000ffff055224 */ /* 0x000fe200078e000e */
[----:B------:R-:W-:Y:S06]  /*2610*/  BRA.U UP1, `(.L_x_25) ;  /* 0xfffffffd01a07547 */ /* 0x000fec000b83ffff */
        /* <DEDUP_REMOVED lines=37> */
[----:B------:R-:W-:Y:S02]  /*2870*/  @P5 IMAD.MOV.U32 R14, RZ, RZ, R4 ;  /* 0x000000ffff0e5224 */ /* 0x000fe400078e0004 */
[----:B------:R-:W-:-:S08]  /*2880*/  @P4 IMAD.MOV.U32 R14, RZ, RZ, R5 ;  /* 0x000000ffff0e4224 */ /* 0x000fd000078e0005 */
[----:B------:R-:W-:-:S05]  /*2890*/  @P0 IMAD.MOV.U32 R14, RZ, RZ, R25 ;  /* 0x000000ffff0e0224 */ /* 0x000fca00078e0019 */
[----:B------:R-:W-:-:S07]  /*28a0*/  SHF.L.W.U32.HI R9, R14, R8, R9 ;  /* 0x000000080e097219 */ /* 0x000fce0000010e09 */
.L_x_27:
[----:B------:R-:W-:Y:S05]  /*28b0*/  BSYNC.RECONVERGENT B2 ;  /* 0x0000000000027941 */ /* 0x000fea0003800200 */
.L_x_26:
        /* <DEDUP_REMOVED lines=12> */
[----:B------:R-:W-:Y:S02]  /*2980*/  ISETP.GE.AND P1, PT, R12, RZ, PT ;  /* 0x000000ff0c00720c */ /* 0x000fe40003f26270 */
[----:B------:R-:W-:-:S05]  /*2990*/  IADD3 R12, PT, PT, -R24, RZ, RZ ;  /* 0x000000ff180c7210 */ /* 0x000fca0007ffe1ff */
[----:B------:R-:W-:Y:S01]  /*29a0*/  @!P0 IMAD.MOV.U32 R24, RZ, RZ, R12 ;  /* 0x000000ffff188224 */ /* 0x000fe200078e000c */
[----:B0-----:R-:W-:-:S10]  /*29b0*/  DMUL R14, R8, UR6 ;  /* 0x00000006080e7c28 */ /* 0x001fd40008000000 */
[----:B------:R-:W0:Y:S02]  /*29c0*/  F2F.F32.F64 R14, R14 ;  /* 0x0000000e000e7310 */ /* 0x000e240000301000 */
[----:B0-----:R-:W-:-:S07]  /*29d0*/  FSEL R25, -R14, R14, !P1 ;  /* 0x0000000e0e197208 */ /* 0x001fce0004800100 */
.L_x_24:
[----:B------:R-:W-:Y:S05]  /*29e0*/  BSYNC.RECONVERGENT B1 ;  /* 0x0000000000017941 */ /* 0x000fea0003800200 */
.L_x_23:
[----:B------:R-:W-:Y:S02]  /*29f0*/  IMAD.MOV.U32 R14, RZ, RZ, 0x37cbac00 ;  /* 0x37cbac00ff0e7424 */ /* 0x000fe400078e00ff */
[----:B------:R-:W-:Y:S01]  /*2a00*/  FMUL R8, R25, R25 ;  /* 0x0000001919087220 */ /* 0x000fe20000400000 */
[----:B------:R-:W-:Y:S01]  /*2a10*/  FMUL R26, R13, 0.63661974668502807617 ;  /* 0x3f22f9830d1a7820 */ /* 0x000fe20000400000 */
[C---:B------:R-:W-:Y:S01]  /*2a20*/  LOP3.LUT R12, R24.reuse, 0x1, RZ, 0xc0, !PT ;  /* 0x00000001180c7812 */ /* 0x040fe200078ec0ff */
[----:B------:R-:W-:Y:S02]  /*2a30*/  VIADD R24, R24, 0x1 ;  /* 0x0000000118187836 */ /* 0x000fe40000000000 */
[----:B------:R-:W-:Y:S01]  /*2a40*/  FFMA R9, R8, R14, -0.0013887860113754868507 ;  /* 0xbab607ed08097423 */ /* 0x000fe2000000000e */
[----:B------:R-:W-:Y:S01]  /*2a50*/  IMAD.MOV.U32 R15, RZ, RZ, 0x3c0885e4 ;  /* 0x3c0885e4ff0f7424 */ /* 0x000fe200078e00ff */
[----:B------:R-:W-:Y:S01]  /*2a60*/  ISETP.NE.U32.AND P0, PT, R12, 0x1, PT ;  /* 0x000000010c00780c */ /* 0x000fe20003f05070 */
[----:B------:R-:W0:Y:S01]  /*2a70*/  F2I.NTZ R26, R26 ;  /* 0x0000001a001a7305 */ /* 0x000e220000203100 */
[----:B------:R-:W-:Y:S01]  /*2a80*/  LOP3.LUT P1, RZ, R24, 0x2, RZ, 0xc0, !PT ;  /* 0x0000000218ff7812 */ /* 0x000fe2000782c0ff */
[----:B------:R-:W-:Y:S01]  /*2a90*/  IMAD.MOV.U32 R24, RZ, RZ, 0x3e2aaaa8 ;  /* 0x3e2aaaa8ff187424 */ /* 0x000fe200078e00ff */
[----:B------:R-:W-:Y:S01]  /*2aa0*/  FSEL R9, R9, -0.00019574658654164522886, P0 ;  /* 0xb94d415309097808 */ /* 0x000fe20000000000 */
[----:B------:R-:W-:Y:S01]  /*2ab0*/  BSSY.RECONVERGENT B1, `(.L_x_28) ;  /* 0x000006a000017945 */ /* 0x000fe20003800200 */
[----:B------:R-:W-:-:S02]  /*2ac0*/  FSEL R27, R15, 0.041666727513074874878, !P0 ;  /* 0x3d2aaabb0f1b7808 */ /* 0x000fc40004000000 */
[----:B------:R-:W-:-:S03]  /*2ad0*/  FSEL R25, R25, 1, !P0 ;  /* 0x3f80000019197808 */ /* 0x000fc60004000000 */
[----:B------:R-:W-:Y:S01]  /*2ae0*/  FFMA R9, R8, R9, R27 ;  /* 0x0000000908097223 */ /* 0x000fe2000000001b */
[----:B------:R-:W-:Y:S02]  /*2af0*/  FSEL R27, -R24, -0.4999999701976776123, !P0 ;  /* 0xbeffffff181b7808 */ /* 0x000fe40004000100 */
[----:B------:R-:W-:Y:S02]  /*2b00*/  FSETP.GE.AND P0, PT, |R13|, 105615, PT ;  /* 0x47ce47800d00780b */ /* 0x000fe40003f06200 */
[----:B0-----:R-:W-:Y:S01]  /*2b10*/  I2FP.F32.S32 R12, R26 ;  /* 0x0000001a000c7245 */ /* 0x001fe20000201400 */
[C---:B------:R-:W-:Y:S01]  /*2b20*/  FFMA R9, R8.reuse, R9, R27 ;  /* 0x0000000908097223 */ /* 0x040fe2000000001b */
[----:B------:R-:W-:-:S04]  /*2b30*/  FFMA R8, R8, R25, RZ ;  /* 0x0000001908087223 */ /* 0x000fc800000000ff */
[----:B------:R-:W-:Y:S01]  /*2b40*/  FFMA R25, R8, R9, R25 ;  /* 0x0000000908197223 */ /* 0x000fe20000000019 */
[----:B------:R-:W-:-:S03]  /*2b50*/  FFMA R9, R12, -1.5707962512969970703, R13 ;  /* 0xbfc90fda0c097823 */ /* 0x000fc6000000000d */
[----:B------:R-:W-:Y:S01]  /*2b60*/  @P1 FADD R25, RZ, -R25 ;  /* 0x80000019ff191221 */ /* 0x000fe20000000000 */
        /* <DEDUP_REMOVED lines=12> */
.L_x_30:
[----:B------:R-:W0:Y:S02]  /*2c30*/  LDC.64 R8, c[0x4][RZ] ;  /* 0x01000000ff087b82 */ /* 0x000e240000000a00 */
[----:B0-----:R-:W-:-:S06]  /*2c40*/  IMAD.WIDE.U32 R8, R27, 0x4, R8 ;  /* 0x000000041b087825 */ /* 0x001fcc00078e0008 */
        /* <DEDUP_REMOVED lines=14> */
[--C-:B------:R-:W-:Y:S02]  /*2d30*/  @P2 IMAD.MOV.U32 R0, RZ, RZ, R28.reuse ;  /* 0x000000ffff002224 */ /* 0x100fe400078e001c */
[--C-:B------:R-:W-:Y:S02]  /*2d40*/  @P3 IMAD.MOV.U32 R2, RZ, RZ, R28.reuse ;  /* 0x000000ffff023224 */ /* 0x100fe400078e001c */
[--C-:B------:R-:W-:Y:S02]  /*2d50*/  @P4 IMAD.MOV.U32 R3, RZ, RZ, R28.reuse ;  /* 0x000000ffff034224 */ /* 0x100fe400078e001c */
[--C-:B------:R-:W-:Y:S02]  /*2d60*/  @P5 IMAD.MOV.U32 R4, RZ, RZ, R28.reuse ;  /* 0x000000ffff045224 */ /* 0x100fe400078e001c */
[----:B------:R-:W-:-:S04]  /*2d70*/  @P6 IMAD.MOV.U32 R5, RZ, RZ, R28 ;  /* 0x000000ffff056224 */ /* 0x000fc800078e001c */
[----:B------:R-:W-:Y:S05]  /*2d80*/  @P0 BRA `(.L_x_30) ;  /* 0xfffffffc00a80947 */ /* 0x000fea000383ffff */
        /* <DEDUP_REMOVED lines=41> */
.L_x_32:
[----:B------:R-:W-:Y:S05]  /*3020*/  BSYNC.RECONVERGENT B2 ;  /* 0x0000000000027941 */ /* 0x000fea0003800200 */
.L_x_31:
[C-C-:B------:R-:W-:Y:S01]  /*3030*/  SHF.L.W.U32.HI R8, R12.reuse, 0x2, R9.reuse ;  /* 0x000000020c087819 */ /* 0x140fe20000010e09 */
[----:B------:R-:W-:Y:S01]  /*3040*/  IMAD.SHL.U32 R12, R12, 0x4, RZ ;  /* 0x000000040c0c7824 */ /* 0x000fe200078e00ff */
[----:B------:R-:W-:Y:S01]  /*3050*/  SHF.R.U32.HI R9, RZ, 0x1e, R9 ;  /* 0x0000001eff097819 */ /* 0x000fe20000011609 */
[----:B------:R-:W-:Y:S01]  /*3060*/  UMOV UR6, 0x54442d19 ;  /* 0x54442d1900067882 */ /* 0x000fe20000000000 */
[----:B------:R-:W-:Y:S01]  /*3070*/  SHF.R.S32.HI R29, RZ, 0x1f, R8 ;  /* 0x0000001fff1d7819 */ /* 0x000fe20000011408 */
[----:B------:R-:W-:Y:S01]  /*3080*/  UMOV UR7, 0x3bf921fb ;  /* 0x3bf921fb00077882 */ /* 0x000fe20000000000 */
[C---:B------:R-:W-:Y:S02]  /*3090*/  LEA.HI R26, R8.reuse, R9, RZ, 0x1 ;  /* 0x00000009081a7211 */ /* 0x040fe400078f08ff */
[----:B------:R-:W-:Y:S02]  /*30a0*/  LOP3.LUT R27, R8, R13, RZ, 0x3c, !PT ;  /* 0x0000000d081b7212 */ /* 0x000fe400078e3cff */
[----:B------:R-:W-:-:S02]  /*30b0*/  LOP3.LUT R9, R29, R8, RZ, 0x3c, !PT ;  /* 0x000000081d097212 */ /* 0x000fc400078e3cff */
[----:B------:R-:W-:Y:S02]  /*30c0*/  LOP3.LUT R8, R29, R12, RZ, 0x3c, !PT ;  /* 0x0000000c1d087212 */ /* 0x000fe400078e3cff */
[----:B------:R-:W-:Y:S02]  /*30d0*/  ISETP.GE.AND P0, PT, R13, RZ, PT ;  /* 0x000000ff0d00720c */ /* 0x000fe40003f06270 */
[----:B------:R-:W-:Y:S01]  /*30e0*/  ISETP.GE.AND P1, PT, R27, RZ, PT ;  /* 0x000000ff1b00720c */ /* 0x000fe20003f26270 */
[----:B------:R-:W-:Y:S01]  /*30f0*/  IMAD.MOV R27, RZ, RZ, -R26 ;  /* 0x000000ffff1b7224 */ /* 0x000fe200078e0a1a */
[----:B------:R-:W0:Y:S09]  /*3100*/  I2F.F64.S64 R8, R8 ;  /* 0x0000000800087312 */ /* 0x000e320000301c00 */
[----:B------:R-:W-:Y:S01]  /*3110*/  @!P0 IMAD.MOV.U32 R26, RZ, RZ, R27 ;  /* 0x000000ffff1a8224 */ /* 0x000fe200078e001b */
[----:B0-----:R-:W-:-:S10]  /*3120*/  DMUL R12, R8, UR6 ;  /* 0x00000006080c7c28 */ /* 0x001fd40008000000 */
[----:B------:R-:W0:Y:S02]  /*3130*/  F2F.F32.F64 R12, R12 ;  /* 0x0000000c000c7310 */ /* 0x000e240000301000 */
[----:B0-----:R-:W-:-:S07]  /*3140*/  FSEL R27, -R12, R12, !P1 ;  /* 0x0000000c0c1b7208 */ /* 0x001fce0004800100 */
.L_x_29:
[----:B------:R-:W-:Y:S05]  /*3150*/  BSYNC.RECONVERGENT B1 ;  /* 0x0000000000017941 */ /* 0x000fea0003800200 */
.L_x_28:
[----:B------:R-:W-:Y:S01]  /*3160*/  LOP3.LUT R8, R26, 0x1, RZ, 0xc0, !PT ;  /* 0x000000011a087812 */ /* 0x000fe200078ec0ff */
[----:B------:R-:W-:Y:S01]  /*3170*/  FMUL R9, R27, R27 ;  /* 0x0000001b1b097220 */ /* 0x000fe20000400000 */
[----:B------:R-:W-:Y:S01]  /*3180*/  FMUL R13, R10, 0.63661974668502807617 ;  /* 0x3f22f9830a0d7820 */ /* 0x000fe20000400000 */
[----:B------:R-:W-:Y:S01]  /*3190*/  IADD3 R26, PT, PT, R26, 0x1, RZ ;  /* 0x000000011a1a7810 */ /* 0x000fe20007ffe0ff */
[----:B------:R-:W-:Y:S01]  /*31a0*/  BSSY.RECONVERGENT B1, `(.L_x_33) ;  /* 0x000006f000017945 */ /* 0x000fe20003800200 */
[----:B------:R-:W-:Y:S01]  /*31b0*/  ISETP.NE.U32.AND P0, PT, R8, 0x1, PT ;  /* 0x000000010800780c */ /* 0x000fe20003f05070 */
[----:B------:R-:W-:Y:S01]  /*31c0*/  FFMA R8, R9, R14, -0.0013887860113754868507 ;  /* 0xbab607ed09087423 */ /* 0x000fe2000000000e */
[----:B------:R-:W-:Y:S01]  /*31d0*/  LOP3.LUT P1, RZ, R26, 0x2, RZ, 0xc0, !PT ;  /* 0x000000021aff7812 */ /* 0x000fe2000782c0ff */
[----:B------:R-:W0:Y:S01]  /*31e0*/  F2I.NTZ R13, R13 ;  /* 0x0000000d000d7305 */ /* 0x000e220000203100 */
[----:B------:R-:W-:Y:S02]  /*31f0*/  FSEL R12, R15, 0.041666727513074874878, !P0 ;  /* 0x3d2aaabb0f0c7808 */ /* 0x000fe40004000000 */
[----:B------:R-:W-:-:S05]  /*3200*/  FSEL R8, R8, -0.00019574658654164522886, P0 ;  /* 0xb94d415308087808 */ /* 0x000fca0000000000 */
[----:B------:R-:W-:Y:S01]  /*3210*/  FFMA R8, R9, R8, R12 ;  /* 0x0000000809087223 */ /* 0x000fe2000000000c */
[----:B------:R-:W-:Y:S02]  /*3220*/  FSEL R12, R27, 1, !P0 ;  /* 0x3f8000001b0c7808 */ /* 0x000fe40004000000 */
        /* <DEDUP_REMOVED lines=20> */
.L_x_35:
        /* <DEDUP_REMOVED lines=16> */
[----:B------:R-:W-:Y:S02]  /*3470*/  @P2 MOV R0, R28 ;  /* 0x0000001c00002202 */ /* 0x000fe40000000f00 */
        /* <DEDUP_REMOVED lines=28> */
[----:B------:R-:W-:Y:S01]  /*3640*/  @P0 IMAD.MOV.U32 R13, RZ, RZ, R4 ;  /* 0x000000ffff0d0224 */ /* 0x000fe200078e0004 */
[----:B------:R-:W-:Y:S01]  /*3650*/  @P3 MOV R26, R4 ;  /* 0x00000004001a3202 */ /* 0x000fe20000000f00 */
        /* <DEDUP_REMOVED lines=10> */
[----:B------:R-:W-:Y:S01]  /*3700*/  @P3 MOV R9, R3 ;  /* 0x0000000300093202 */ /* 0x000fe20000000f00 */
[----:B------:R-:W-:Y:S01]  /*3710*/  @P5 IMAD.MOV.U32 R9, RZ, RZ, R4 ;  /* 0x000000ffff095224 */ /* 0x000fe200078e0004 */
[----:B------:R-:W-:Y:S01]  /*3720*/  SHF.L.W.U32.HI R13, R26, R8, R13 ;  /* 0x000000081a0d7219 */ /* 0x000fe20000010e0d */
[----:B------:R-:W-:-:S04]  /*3730*/  @P4 IMAD.MOV.U32 R9, RZ, RZ, R5 ;  /* 0x000000ffff094224 */ /* 0x000fc800078e0005 */
[----:B------:R-:W-:-:S05]  /*3740*/  @P6 IMAD.MOV.U32 R9, RZ, RZ, R27 ;  /* 0x000000ffff096224 */ /* 0x000fca00078e001b */
[----:B------:R-:W-:-:S07]  /*3750*/  SHF.L.W.U32.HI R26, R9, R8, R26 ;  /* 0x00000008091a7219 */ /* 0x000fce0000010e1a */
.L_x_37:
[----:B------:R-:W-:Y:S05]  /*3760*/  BSYNC.RECONVERGENT B2 ;  /* 0x0000000000027941 */ /* 0x000fea0003800200 */
.L_x_36:
        /* <DEDUP_REMOVED lines=18> */
.L_x_34:
[----:B------:R-:W-:Y:S05]  /*3890*/  BSYNC.RECONVERGENT B1 ;  /* 0x0000000000017941 */ /* 0x000fea0003800200 */
.L_x_33:
[----:B------:R-:W-:Y:S01]  /*38a0*/  LOP3.LUT R8, R13, 0x1, RZ, 0xc0, !PT ;  /* 0x000000010d087812 */ /* 0x000fe200078ec0ff */
[----:B------:R-:W-:Y:S01]  /*38b0*/  FMUL R26, R11, 0.63661974668502807617 ;  /* 0x3f22f9830b1a7820 */ /* 0x000fe20000400000 */
[----:B------:R-:W-:Y:S01]  /*38c0*/  VIADD R13, R13, 0x1 ;  /* 0x000000010d0d7836 */ /* 0x000fe20000000000 */
[----:B------:R-:W-:Y:S01]  /*38d0*/  BSSY.RECONVERGENT B1, `(.L_x_38) ;  /* 0x0000070000017945 */ /* 0x000fe20003800200 */
[----:B------:R-:W-:Y:S01]  /*38e0*/  ISETP.NE.U32.AND P0, PT, R8, 0x1, PT ;  /* 0x000000010800780c */ /* 0x000fe20003f05070 */
[----:B------:R-:W-:Y:S02]  /*38f0*/  FMUL R8, R28, R28 ;  /* 0x0000001c1c087220 */ /* 0x000fe40000400000 */
[----:B------:R-:W0:Y:S01]  /*3900*/  F2I.NTZ R26, R26 ;  /* 0x0000001a001a7305 */ /* 0x000e220000203100 */
[----:B------:R-:W-:Y:S01]  /*3910*/  LOP3.LUT P1, RZ, R13, 0x2, RZ, 0xc0, !PT ;  /* 0x000000020dff7812 */ /* 0x000fe2000782c0ff */
[----:B------:R-:W-:Y:S01]  /*3920*/  FFMA R9, R8, R14, -0.0013887860113754868507 ;  /* 0xbab607ed08097423 */ /* 0x000fe2000000000e */
[----:B------:R-:W-:-:S02]  /*3930*/  FSEL R13, R15, 0.041666727513074874878, !P0 ;  /* 0x3d2aaabb0f0d7808 */ /* 0x000fc40004000000 */
[----:B------:R-:W-:Y:S02]  /*3940*/  FSEL R10, -R24, -0.4999999701976776123, !P0 ;  /* 0xbeffffff180a7808 */ /* 0x000fe40004000100 */
[----:B------:R-:W-:-:S05]  /*3950*/  FSEL R9, R9, -0.00019574658654164522886, P0 ;  /* 0xb94d415309097808 */ /* 0x000fca0000000000 */
[----:B------:R-:W-:Y:S01]  /*3960*/  FFMA R9, R8, R9, R13 ;  /* 0x0000000908097223 */ /* 0x000fe2000000000d */
[----:B------:R-:W-:Y:S02]  /*3970*/  FSEL R13, R28, 1, !P0 ;  /* 0x3f8000001c0d7808 */ /* 0x000fe40004000000 */
[----:B------:R-:W-:Y:S01]  /*3980*/  FSETP.GE.AND P0, PT, |R11|, 105615, PT ;  /* 0x47ce47800b00780b */ /* 0x000fe20003f06200 */
[C---:B------:R-:W-:Y:S01]  /*3990*/  FFMA R9, R8.reuse, R9, R10 ;  /* 0x0000000908097223 */ /* 0x040fe2000000000a */
[----:B0-----:R-:W-:Y:S01]  /*39a0*/  I2FP.F32.S32 R10, R26 ;  /* 0x0000001a000a7245 */ /* 0x001fe20000201400 */
        /* <DEDUP_REMOVED lines=16> */
.L_x_40:
        /* <DEDUP_REMOVED lines=37> */
[----:B------:R-:W-:Y:S01]  /*3d00*/  @P4 IMAD.MOV.U32 R10, RZ, RZ, R6 ;  /* 0x000000ffff0a4224 */ /* 0x000fe200078e0006 */
        /* <DEDUP_REMOVED lines=20> */
[----:B------:R-:W-:Y:S01]  /*3e50*/  @P3 IMAD.MOV.U32 R27, RZ, RZ, R3 ;  /* 0x000000ffff1b3224 */ /* 0x000fe200078e0003 */
[----:B------:R-:W-:Y:S01]  /*3e60*/  @P5 MOV R27, R4 ;  /* 0x00000004001b5202 */ /* 0x000fe20000000f00 */
[----:B------:R-:W-:-:S04]  /*3e70*/  @P4 IMAD.MOV.U32 R27, RZ, RZ, R5 ;  /* 0x000000ffff1b4224 */ /* 0x000fc800078e0005 */
[----:B------:R-:W-:-:S05]  /*3e80*/  @P6 IMAD.MOV.U32 R27, RZ, RZ, R29 ;  /* 0x000000ffff1b6224 */ /* 0x000fca00078e001d */
[----:B------:R-:W-:-:S07]  /*3e90*/  SHF.L.W.U32.HI R10, R27, R8, R10 ;  /* 0x000000081b0a7219 */ /* 0x000fce0000010e0a */
.L_x_42:
[----:B------:R-:W-:Y:S05]  /*3ea0*/  BSYNC.RECONVERGENT B2 ;  /* 0x0000000000027941 */ /* 0x000fea0003800200 */
.L_x_41:
        /* <DEDUP_REMOVED lines=18> */
.L_x_39:
[----:B------:R-:W-:Y:S05]  /*3fd0*/  BSYNC.RECONVERGENT B1 ;  /* 0x0000000000017941 */ /* 0x000fea0003800200 */
.L_x_38:
[----:B------:R-:W2:Y:S01]  /*3fe0*/  LDG.E R22, desc[UR8][R22.64+0x4] ;  /* 0x0000040816167981 */ /* 0x000ea2000c1e1900 */
[----:B------:R-:W-:Y:S01]  /*3ff0*/  CS2R R10, SRZ ;  /* 0x00000000000a7805 */ /* 0x000fe2000001ff00 */
[----:B------:R-:W-:Y:S01]  /*4000*/  FMUL R29, R27, R27 ;  /* 0x0000001b1b1d7220 */ /* 0x000fe20000400000 */
[----:B------:R-:W-:-:S03]  /*4010*/  LOP3.LUT R28, R26, 0x1, RZ, 0xc0, !PT ;  /* 0x000000011a1c7812 */ /* 0x000fc600078ec0ff */
[----:B------:R-:W-:Y:S01]  /*4020*/  FFMA R14, R29, R14, -0.0013887860113754868507 ;  /* 0xbab607ed1d0e7423 */ /* 0x000fe2000000000e */
[----:B------:R-:W-:Y:S02]  /*4030*/  ISETP.NE.U32.AND P0, PT, R28, 0x1, PT ;  /* 0x000000011c00780c */ /* 0x000fe40003f05070 */
[----:B--2---:R-:W-:-:S04]  /*4040*/  SHF.R.U32.HI R8, RZ, 0x2, R22 ;  /* 0x00000002ff087819 */ /* 0x004fc80000011616 */
[----:B------:R-:W-:Y:S02]  /*4050*/  ISETP.GE.U32.AND P2, PT, R7, R8, PT ;  /* 0x000000080700720c */ /* 0x000fe40003f46070 */
[----:B------:R-:W-:-:S11]  /*4060*/  CS2R R8, SRZ ;  /* 0x0000000000087805 */ /* 0x000fd6000001ff00 */
[----:B------:R-:W2:Y:S01]  /*4070*/  @!P2 LDG.E.128 R8, desc[UR8][R16.64] ;  /* 0x000000081008a981 */ /* 0x000ea2000c1e1d00 */
[----:B------:R-:W-:Y:S01]  /*4080*/  FSEL R22, R15, 0.041666727513074874878, !P0 ;  /* 0x3d2aaabb0f167808 */ /* 0x000fe20004000000 */
[----:B------:R-:W-:Y:S01]  /*4090*/  VIADD R26, R26, 0x1 ;  /* 0x000000011a1a7836 */ /* 0x000fe20000000000 */
[----:B------:R-:W-:Y:S02]  /*40a0*/  FSEL R14, R14, -0.00019574658654164522886, P0 ;  /* 0xb94d41530e0e7808 */ /* 0x000fe40000000000 */
[----:B------:R-:W-:Y:S02]  /*40b0*/  FSEL R15, -R24, -0.4999999701976776123, !P0 ;  /* 0xbeffffff180f7808 */ /* 0x000fe40004000100 */
[----:B------:R-:W-:Y:S01]  /*40c0*/  LOP3.LUT P1, RZ, R26, 0x2, RZ, 0xc0, !PT ;  /* 0x000000021aff7812 */ /* 0x000fe2000782c0ff */
[----:B------:R-:W-:Y:S01]  /*40d0*/  FFMA R22, R29, R14, R22 ;  /* 0x0000000e1d167223 */ /* 0x000fe20000000016 */
[----:B------:R-:W-:-:S03]  /*40e0*/  FSEL R14, R27, 1, !P0 ;  /* 0x3f8000001b0e7808 */ /* 0x000fc60004000000 */
[C---:B------:R-:W-:Y:S02]  /*40f0*/  FFMA R15, R29.reuse, R22, R15 ;  /* 0x000000161d0f7223 */ /* 0x040fe4000000000f */
[----:B------:R-:W-:-:S04]  /*4100*/  FFMA R29, R29, R14, RZ ;  /* 0x0000000e1d1d7223 */ /* 0x000fc800000000ff */
[----:B------:R-:W-:-:S04]  /*4110*/  FFMA R14, R29, R15, R14 ;  /* 0x0000000f1d0e7223 */ /* 0x000fc8000000000e */
[----:B------:R-:W-:Y:S01]  /*4120*/  @P1 FADD R14, RZ, -R14 ;  /* 0x8000000eff0e1221 */ /* 0x000fe20000000000 */
[----:B--2---:R-:W-:Y:S01]  /*4130*/  FADD R8, R25, R8 ;  /* 0x0000000819087221 */ /* 0x004fe20000000000 */
[----:B------:R-:W-:Y:S01]  /*4140*/  FADD R9, R12, R9 ;  /* 0x000000090c097221 */ /* 0x000fe20000000000 */
[----:B------:R-:W-:Y:S01]  /*4150*/  FADD R10, R13, R10 ;  /* 0x0000000a0d0a7221 */ /* 0x000fe20000000000 */
[----:B------:R-:W-:-:S05]  /*4160*/  FADD R11, R14, R11 ;  /* 0x0000000b0e0b7221 */ /* 0x000fca0000000000 */
[----:B------:R1:W-:Y:S02]  /*4170*/  @!P2 STG.E.128 desc[UR8][R16.64], R8 ;  /* 0x000000081000a986 */ /* 0x0003e4000c101d08 */
.L_x_22:
[----:B------:R-:W-:Y:S05]  /*4180*/  BSYNC.RECONVERGENT B0 ;  /* 0x0000000000007941 */ /* 0x000fea0003800200 */
.L_x_0:
[----:B------:R-:W-:Y:S05]  /*4190*/  BRA.U UP0, `(.L_x_43) ;  /* 0xffffffc100247547 */ /* 0x000fea000b83ffff */
[----:B------:R-:W-:Y:S05]  /*41a0*/  EXIT ;  /* 0x000000000000794d */ /* 0x000fea0003800000 */
.L_x_44:
[----:B------:R-:W-:-:S00]  /*41b0*/  BRA `(.L_x_44) ;  /* 0xfffffffc00fc7947 */ /* 0x000fc0000383ffff */
[----:B------:R-:W-:-:S00]  /*41c0*/  NOP ;  /* 0x0000000000007918 */ /* 0x000fc00000000000 */
        /* <DEDUP_REMOVED lines=11> */
.L_x_45:


//--------------------- .nv.global.init           --------------------------
	.section	.nv.global.init,"aw",@progbits
	.align	4
.nv.global.init:
	.type		__cudart_i2opi_f,@object
	.size		__cudart_i2opi_f,(.L_0 - __cudart_i2opi_f)
__cudart_i2opi_f:
        /*0000*/ 	.byte	0x41, 0x90, 0x43, 0x3c, 0x99, 0x95, 0x62, 0xdb, 0xc0, 0xdd, 0x34, 0xf5, 0xd1, 0x57, 0x27, 0xfc
        /*0010*/ 	.byte	0x29, 0x15, 0x44, 0x4e, 0x6e, 0x83, 0xf9, 0xa2
.L_0:


//--------------------- .nv.shared.reserved.0     --------------------------
	.section	.nv.shared.reserved.0,"aw",@nobits
	.weak		__nv_reservedSMEM_offset_0_alias
	.size		__nv_reservedSMEM_offset_0_alias, 0, 64
	.other		__nv_reservedSMEM_offset_0_alias,@"STO_CUDA_RESERVED_SHARED STV_DEFAULT"
__nv_reservedSMEM_offset_0_alias:
	.zero		0
	.zero		64


//--------------------- .nv.constant0.kernel      --------------------------
	.section	.nv.constant0.kernel,"a",@progbits
	.sectionflags	@""
	.align	4
.nv.constant0.kernel:
	.zero		928


//--------------------- SYMBOLS --------------------------

	.type		.nv.reservedSmem.offset0,@object
	.size		.nv.reservedSmem.offset0,0x4
